//
// Generated by NVIDIA NVVM Compiler
//
// Compiler Build ID: CL-36424714
// Cuda compilation tools, release 13.0, V13.0.88
// Based on NVVM 20.0.0
//

.version 9.0
.target sm_100
.address_size 64

	// .globl	_Z6vecAddPfS_i

.visible .entry _Z6vecAddPfS_i(
	.param .u64 .ptr .align 1 _Z6vecAddPfS_i_param_0,
	.param .u64 .ptr .align 1 _Z6vecAddPfS_i_param_1,
	.param .u32 _Z6vecAddPfS_i_param_2
)
{
	.reg .pred 	%p<67>;
	.reg .b32 	%r<154>;
	.reg .b32 	%f<342>;
	.reg .b64 	%rd<93>;

	ld.param.u64 	%rd5, [_Z6vecAddPfS_i_param_0];
	ld.param.u64 	%rd6, [_Z6vecAddPfS_i_param_1];
	ld.param.u32 	%r48, [_Z6vecAddPfS_i_param_2];
	cvta.to.global.u64 	%rd1, %rd6;
	cvta.to.global.u64 	%rd2, %rd5;
	mov.u32 	%r49, %ntid.x;
	mov.u32 	%r50, %ctaid.x;
	mov.u32 	%r51, %tid.x;
	mad.lo.s32 	%r1, %r49, %r50, %r51;
	setp.ge.s32 	%p1, %r1, %r48;
	@%p1 bra 	$L__BB0_91;
	setp.lt.s32 	%p2, %r48, 1;
	mov.f32 	%f334, 0f00000000;
	@%p2 bra 	$L__BB0_14;
	and.b32  	%r2, %r48, 15;
	setp.lt.u32 	%p3, %r48, 16;
	mov.b32 	%r141, 0;
	mov.f32 	%f334, 0f00000000;
	@%p3 bra 	$L__BB0_5;
	and.b32  	%r141, %r48, 2147483632;
	neg.s32 	%r139, %r141;
	add.s64 	%rd3, %rd2, 192000;
	mov.f32 	%f334, 0f00000000;
	mov.u32 	%r138, %r1;
$L__BB0_4:
	.pragma "nounroll";
	mul.wide.s32 	%rd7, %r138, 4;
	add.s64 	%rd8, %rd3, %rd7;
	ld.global.f32 	%f46, [%rd8+-192000];
	add.f32 	%f47, %f334, %f46;
	ld.global.f32 	%f48, [%rd8+-168000];
	add.f32 	%f49, %f47, %f48;
	ld.global.f32 	%f50, [%rd8+-144000];
	add.f32 	%f51, %f49, %f50;
	ld.global.f32 	%f52, [%rd8+-120000];
	add.f32 	%f53, %f51, %f52;
	ld.global.f32 	%f54, [%rd8+-96000];
	add.f32 	%f55, %f53, %f54;
	ld.global.f32 	%f56, [%rd8+-72000];
	add.f32 	%f57, %f55, %f56;
	ld.global.f32 	%f58, [%rd8+-48000];
	add.f32 	%f59, %f57, %f58;
	ld.global.f32 	%f60, [%rd8+-24000];
	add.f32 	%f61, %f59, %f60;
	ld.global.f32 	%f62, [%rd8];
	add.f32 	%f63, %f61, %f62;
	ld.global.f32 	%f64, [%rd8+24000];
	add.f32 	%f65, %f63, %f64;
	ld.global.f32 	%f66, [%rd8+48000];
	add.f32 	%f67, %f65, %f66;
	ld.global.f32 	%f68, [%rd8+72000];
	add.f32 	%f69, %f67, %f68;
	ld.global.f32 	%f70, [%rd8+96000];
	add.f32 	%f71, %f69, %f70;
	ld.global.f32 	%f72, [%rd8+120000];
	add.f32 	%f73, %f71, %f72;
	ld.global.f32 	%f74, [%rd8+144000];
	add.f32 	%f75, %f73, %f74;
	ld.global.f32 	%f76, [%rd8+168000];
	add.f32 	%f334, %f75, %f76;
	add.s32 	%r139, %r139, 16;
	add.s32 	%r138, %r138, 96000;
	setp.ne.s32 	%p4, %r139, 0;
	@%p4 bra 	$L__BB0_4;
$L__BB0_5:
	setp.eq.s32 	%p5, %r2, 0;
	@%p5 bra 	$L__BB0_14;
	and.b32  	%r10, %r48, 7;
	setp.lt.u32 	%p6, %r2, 8;
	@%p6 bra 	$L__BB0_8;
	mad.lo.s32 	%r53, %r141, 6000, %r1;
	mul.wide.s32 	%rd9, %r53, 4;
	add.s64 	%rd10, %rd2, %rd9;
	ld.global.f32 	%f78, [%rd10];
	add.f32 	%f79, %f334, %f78;
	ld.global.f32 	%f80, [%rd10+24000];
	add.f32 	%f81, %f79, %f80;
	ld.global.f32 	%f82, [%rd10+48000];
	add.f32 	%f83, %f81, %f82;
	ld.global.f32 	%f84, [%rd10+72000];
	add.f32 	%f85, %f83, %f84;
	ld.global.f32 	%f86, [%rd10+96000];
	add.f32 	%f87, %f85, %f86;
	ld.global.f32 	%f88, [%rd10+120000];
	add.f32 	%f89, %f87, %f88;
	ld.global.f32 	%f90, [%rd10+144000];
	add.f32 	%f91, %f89, %f90;
	ld.global.f32 	%f92, [%rd10+168000];
	add.f32 	%f334, %f91, %f92;
	add.s32 	%r141, %r141, 8;
$L__BB0_8:
	setp.eq.s32 	%p7, %r10, 0;
	@%p7 bra 	$L__BB0_14;
	and.b32  	%r13, %r48, 3;
	setp.lt.u32 	%p8, %r10, 4;
	@%p8 bra 	$L__BB0_11;
	mad.lo.s32 	%r54, %r141, 6000, %r1;
	mul.wide.s32 	%rd11, %r54, 4;
	add.s64 	%rd12, %rd2, %rd11;
	ld.global.f32 	%f94, [%rd12];
	add.f32 	%f95, %f334, %f94;
	ld.global.f32 	%f96, [%rd12+24000];
	add.f32 	%f97, %f95, %f96;
	ld.global.f32 	%f98, [%rd12+48000];
	add.f32 	%f99, %f97, %f98;
	ld.global.f32 	%f100, [%rd12+72000];
	add.f32 	%f334, %f99, %f100;
	add.s32 	%r141, %r141, 4;
$L__BB0_11:
	setp.eq.s32 	%p9, %r13, 0;
	@%p9 bra 	$L__BB0_14;
	mad.lo.s32 	%r144, %r141, 6000, %r1;
	neg.s32 	%r143, %r13;
$L__BB0_13:
	.pragma "nounroll";
	mul.wide.s32 	%rd13, %r144, 4;
	add.s64 	%rd14, %rd2, %rd13;
	ld.global.f32 	%f101, [%rd14];
	add.f32 	%f334, %f334, %f101;
	add.s32 	%r144, %r144, 6000;
	add.s32 	%r143, %r143, 1;
	setp.ne.s32 	%p10, %r143, 0;
	@%p10 bra 	$L__BB0_13;
$L__BB0_14:
	setp.lt.s32 	%p11, %r48, 1;
	cvt.rn.f32.s32 	%f14, %r48;
	div.rn.f32 	%f15, %f334, %f14;
	mov.f32 	%f338, 0f00000000;
	@%p11 bra 	$L__BB0_35;
	setp.eq.s32 	%p12, %r48, 1;
	mov.b32 	%r148, 0;
	mov.f32 	%f338, 0f00000000;
	@%p12 bra 	$L__BB0_28;
	and.b32  	%r57, %r48, 2147483646;
	neg.s32 	%r147, %r57;
	mov.f32 	%f338, 0f00000000;
	mov.b32 	%r148, 0;
	mov.u32 	%r145, %r1;
$L__BB0_17:
	mul.wide.s32 	%rd15, %r145, 4;
	add.s64 	%rd4, %rd2, %rd15;
	ld.global.f32 	%f107, [%rd4];
	sub.f32 	%f17, %f107, %f15;
	abs.f32 	%f18, %f17;
	setp.eq.f32 	%p13, %f17, 0f3F800000;
	mov.f32 	%f336, 0f3F800000;
	@%p13 bra 	$L__BB0_22;
	setp.num.f32 	%p14, %f18, %f18;
	@%p14 bra 	$L__BB0_20;
	mov.f32 	%f163, 0f40000000;
	add.rn.f32 	%f336, %f17, %f163;
	bra.uni 	$L__BB0_22;
$L__BB0_20:
	setp.lt.f32 	%p15, %f18, 0f00800000;
	mul.f32 	%f108, %f18, 0f4B800000;
	selp.f32 	%f109, %f108, %f18, %p15;
	mov.b32 	%r58, %f109;
	add.s32 	%r59, %r58, -1060439283;
	and.b32  	%r60, %r59, -8388608;
	sub.s32 	%r61, %r58, %r60;
	mov.b32 	%f110, %r61;
	cvt.rn.f32.s32 	%f111, %r60;
	selp.f32 	%f112, 0fC1C00000, 0f00000000, %p15;
	fma.rn.f32 	%f113, %f111, 0f34000000, %f112;
	add.f32 	%f114, %f110, 0fBF800000;
	add.f32 	%f115, %f110, 0f3F800000;
	rcp.approx.ftz.f32 	%f116, %f115;
	add.f32 	%f117, %f114, %f114;
	mul.f32 	%f118, %f117, %f116;
	mul.f32 	%f119, %f118, %f118;
	neg.f32 	%f120, %f118;
	sub.f32 	%f121, %f114, %f118;
	add.f32 	%f122, %f121, %f121;
	fma.rn.f32 	%f123, %f120, %f114, %f122;
	mul.rn.f32 	%f124, %f116, %f123;
	fma.rn.f32 	%f125, %f119, 0f3A2C32E4, 0f3B52E7DB;
	fma.rn.f32 	%f126, %f125, %f119, 0f3C93BB73;
	fma.rn.f32 	%f127, %f126, %f119, 0f3DF6384F;
	mul.rn.f32 	%f128, %f127, %f119;
	fma.rn.f32 	%f129, %f118, 0f3FB8AA3B, %f113;
	mul.f32 	%f130, %f128, 0f40400000;
	sub.f32 	%f131, %f113, %f129;
	fma.rn.f32 	%f132, %f118, 0f3FB8AA3B, %f131;
	fma.rn.f32 	%f133, %f124, 0f3FB8AA3B, %f132;
	fma.rn.f32 	%f134, %f118, 0f32A55E34, %f133;
	fma.rn.f32 	%f135, %f130, %f124, %f134;
	fma.rn.f32 	%f136, %f128, %f118, %f135;
	add.rn.f32 	%f137, %f129, %f136;
	mov.f32 	%f138, 0f40000000;
	mul.rn.f32 	%f139, %f137, %f138;
	cvt.rni.f32.f32 	%f140, %f139;
	sub.f32 	%f141, %f139, %f140;
	neg.f32 	%f142, %f139;
	fma.rn.f32 	%f143, %f137, 0f40000000, %f142;
	neg.f32 	%f144, %f129;
	add.rn.f32 	%f145, %f137, %f144;
	neg.f32 	%f146, %f145;
	add.rn.f32 	%f147, %f136, %f146;
	fma.rn.f32 	%f148, %f147, 0f40000000, %f143;
	add.f32 	%f149, %f141, %f148;
	setp.gt.f32 	%p16, %f140, 0f00000000;
	selp.b32 	%r62, 0, -2097152000, %p16;
	setp.neu.f32 	%p17, %f17, 0f00000000;
	setp.neu.f32 	%p18, %f18, 0f7F800000;
	setp.lt.f32 	%p19, %f139, 0f00000000;
	selp.f32 	%f150, 0f00000000, 0f7F800000, %p19;
	abs.f32 	%f151, %f139;
	setp.gt.f32 	%p20, %f151, 0f43180000;
	cvt.rzi.s32.f32 	%r63, %f140;
	shl.b32 	%r64, %r63, 23;
	sub.s32 	%r65, %r64, %r62;
	mov.b32 	%f152, %r65;
	add.s32 	%r66, %r62, 2130706432;
	mov.b32 	%f153, %r66;
	fma.rn.f32 	%f154, %f149, 0f391FCB8E, 0f3AAF85ED;
	fma.rn.f32 	%f155, %f154, %f149, 0f3C1D9856;
	fma.rn.f32 	%f156, %f155, %f149, 0f3D6357BB;
	fma.rn.f32 	%f157, %f156, %f149, 0f3E75FDEC;
	fma.rn.f32 	%f158, %f157, %f149, 0f3F317218;
	fma.rn.f32 	%f159, %f158, %f149, 0f3F800000;
	mul.f32 	%f160, %f159, %f153;
	mul.f32 	%f161, %f160, %f152;
	selp.f32 	%f336, %f150, %f161, %p20;
	and.pred  	%p21, %p17, %p18;
	@%p21 bra 	$L__BB0_22;
	add.f32 	%f162, %f17, %f17;
	mov.b32 	%r67, %f162;
	and.b32  	%r68, %r67, 2147483647;
	mov.b32 	%f336, %r68;
$L__BB0_22:
	add.f32 	%f23, %f338, %f336;
	ld.global.f32 	%f165, [%rd4+24000];
	sub.f32 	%f24, %f165, %f15;
	abs.f32 	%f25, %f24;
	setp.eq.f32 	%p22, %f24, 0f3F800000;
	mov.f32 	%f337, 0f3F800000;
	@%p22 bra 	$L__BB0_27;
	setp.nan.f32 	%p23, %f25, %f25;
	@%p23 bra 	$L__BB0_26;
	setp.lt.f32 	%p24, %f25, 0f00800000;
	mul.f32 	%f166, %f25, 0f4B800000;
	selp.f32 	%f167, %f166, %f25, %p24;
	mov.b32 	%r69, %f167;
	add.s32 	%r70, %r69, -1060439283;
	and.b32  	%r71, %r70, -8388608;
	sub.s32 	%r72, %r69, %r71;
	mov.b32 	%f168, %r72;
	cvt.rn.f32.s32 	%f169, %r71;
	selp.f32 	%f170, 0fC1C00000, 0f00000000, %p24;
	fma.rn.f32 	%f171, %f169, 0f34000000, %f170;
	add.f32 	%f172, %f168, 0fBF800000;
	add.f32 	%f173, %f168, 0f3F800000;
	rcp.approx.ftz.f32 	%f174, %f173;
	add.f32 	%f175, %f172, %f172;
	mul.f32 	%f176, %f175, %f174;
	mul.f32 	%f177, %f176, %f176;
	neg.f32 	%f178, %f176;
	sub.f32 	%f179, %f172, %f176;
	add.f32 	%f180, %f179, %f179;
	fma.rn.f32 	%f181, %f178, %f172, %f180;
	mul.rn.f32 	%f182, %f174, %f181;
	fma.rn.f32 	%f183, %f177, 0f3A2C32E4, 0f3B52E7DB;
	fma.rn.f32 	%f184, %f183, %f177, 0f3C93BB73;
	fma.rn.f32 	%f185, %f184, %f177, 0f3DF6384F;
	mul.rn.f32 	%f186, %f185, %f177;
	fma.rn.f32 	%f187, %f176, 0f3FB8AA3B, %f171;
	mul.f32 	%f188, %f186, 0f40400000;
	sub.f32 	%f189, %f171, %f187;
	fma.rn.f32 	%f190, %f176, 0f3FB8AA3B, %f189;
	fma.rn.f32 	%f191, %f182, 0f3FB8AA3B, %f190;
	fma.rn.f32 	%f192, %f176, 0f32A55E34, %f191;
	fma.rn.f32 	%f193, %f188, %f182, %f192;
	fma.rn.f32 	%f194, %f186, %f176, %f193;
	add.rn.f32 	%f195, %f187, %f194;
	mov.f32 	%f196, 0f40000000;
	mul.rn.f32 	%f197, %f195, %f196;
	cvt.rni.f32.f32 	%f198, %f197;
	sub.f32 	%f199, %f197, %f198;
	neg.f32 	%f200, %f197;
	fma.rn.f32 	%f201, %f195, 0f40000000, %f200;
	neg.f32 	%f202, %f187;
	add.rn.f32 	%f203, %f195, %f202;
	neg.f32 	%f204, %f203;
	add.rn.f32 	%f205, %f194, %f204;
	fma.rn.f32 	%f206, %f205, 0f40000000, %f201;
	add.f32 	%f207, %f199, %f206;
	setp.gt.f32 	%p25, %f198, 0f00000000;
	selp.b32 	%r73, 0, -2097152000, %p25;
	setp.neu.f32 	%p26, %f24, 0f00000000;
	setp.neu.f32 	%p27, %f25, 0f7F800000;
	setp.lt.f32 	%p28, %f197, 0f00000000;
	selp.f32 	%f208, 0f00000000, 0f7F800000, %p28;
	abs.f32 	%f209, %f197;
	setp.gt.f32 	%p29, %f209, 0f43180000;
	cvt.rzi.s32.f32 	%r74, %f198;
	shl.b32 	%r75, %r74, 23;
	sub.s32 	%r76, %r75, %r73;
	mov.b32 	%f210, %r76;
	add.s32 	%r77, %r73, 2130706432;
	mov.b32 	%f211, %r77;
	fma.rn.f32 	%f212, %f207, 0f391FCB8E, 0f3AAF85ED;
	fma.rn.f32 	%f213, %f212, %f207, 0f3C1D9856;
	fma.rn.f32 	%f214, %f213, %f207, 0f3D6357BB;
	fma.rn.f32 	%f215, %f214, %f207, 0f3E75FDEC;
	fma.rn.f32 	%f216, %f215, %f207, 0f3F317218;
	fma.rn.f32 	%f217, %f216, %f207, 0f3F800000;
	mul.f32 	%f218, %f217, %f211;
	mul.f32 	%f219, %f218, %f210;
	selp.f32 	%f337, %f208, %f219, %p29;
	and.pred  	%p30, %p26, %p27;
	@%p30 bra 	$L__BB0_27;
	add.f32 	%f220, %f24, %f24;
	mov.b32 	%r78, %f220;
	and.b32  	%r79, %r78, 2147483647;
	mov.b32 	%f337, %r79;
	bra.uni 	$L__BB0_27;
$L__BB0_26:
	mov.f32 	%f221, 0f40000000;
	add.rn.f32 	%f337, %f24, %f221;
$L__BB0_27:
	add.f32 	%f338, %f23, %f337;
	add.s32 	%r147, %r147, 2;
	add.s32 	%r148, %r148, 12000;
	add.s32 	%r145, %r145, 12000;
	setp.ne.s32 	%p31, %r147, 0;
	@%p31 bra 	$L__BB0_17;
$L__BB0_28:
	and.b32  	%r80, %r48, 1;
	setp.eq.b32 	%p32, %r80, 1;
	not.pred 	%p33, %p32;
	@%p33 bra 	$L__BB0_35;
	add.s32 	%r81, %r148, %r1;
	mul.wide.s32 	%rd16, %r81, 4;
	add.s64 	%rd17, %rd2, %rd16;
	ld.global.f32 	%f223, [%rd17];
	sub.f32 	%f33, %f223, %f15;
	abs.f32 	%f34, %f33;
	setp.eq.f32 	%p34, %f33, 0f3F800000;
	mov.f32 	%f340, 0f3F800000;
	@%p34 bra 	$L__BB0_34;
	setp.nan.f32 	%p35, %f34, %f34;
	@%p35 bra 	$L__BB0_33;
	setp.lt.f32 	%p36, %f34, 0f00800000;
	mul.f32 	%f224, %f34, 0f4B800000;
	selp.f32 	%f225, %f224, %f34, %p36;
	mov.b32 	%r82, %f225;
	add.s32 	%r83, %r82, -1060439283;
	and.b32  	%r84, %r83, -8388608;
	sub.s32 	%r85, %r82, %r84;
	mov.b32 	%f226, %r85;
	cvt.rn.f32.s32 	%f227, %r84;
	selp.f32 	%f228, 0fC1C00000, 0f00000000, %p36;
	fma.rn.f32 	%f229, %f227, 0f34000000, %f228;
	add.f32 	%f230, %f226, 0fBF800000;
	add.f32 	%f231, %f226, 0f3F800000;
	rcp.approx.ftz.f32 	%f232, %f231;
	add.f32 	%f233, %f230, %f230;
	mul.f32 	%f234, %f233, %f232;
	mul.f32 	%f235, %f234, %f234;
	neg.f32 	%f236, %f234;
	sub.f32 	%f237, %f230, %f234;
	add.f32 	%f238, %f237, %f237;
	fma.rn.f32 	%f239, %f236, %f230, %f238;
	mul.rn.f32 	%f240, %f232, %f239;
	fma.rn.f32 	%f241, %f235, 0f3A2C32E4, 0f3B52E7DB;
	fma.rn.f32 	%f242, %f241, %f235, 0f3C93BB73;
	fma.rn.f32 	%f243, %f242, %f235, 0f3DF6384F;
	mul.rn.f32 	%f244, %f243, %f235;
	fma.rn.f32 	%f245, %f234, 0f3FB8AA3B, %f229;
	mul.f32 	%f246, %f244, 0f40400000;
	sub.f32 	%f247, %f229, %f245;
	fma.rn.f32 	%f248, %f234, 0f3FB8AA3B, %f247;
	fma.rn.f32 	%f249, %f240, 0f3FB8AA3B, %f248;
	fma.rn.f32 	%f250, %f234, 0f32A55E34, %f249;
	fma.rn.f32 	%f251, %f246, %f240, %f250;
	fma.rn.f32 	%f252, %f244, %f234, %f251;
	add.rn.f32 	%f253, %f245, %f252;
	mov.f32 	%f254, 0f40000000;
	mul.rn.f32 	%f255, %f253, %f254;
	cvt.rni.f32.f32 	%f256, %f255;
	sub.f32 	%f257, %f255, %f256;
	neg.f32 	%f258, %f255;
	fma.rn.f32 	%f259, %f253, 0f40000000, %f258;
	neg.f32 	%f260, %f245;
	add.rn.f32 	%f261, %f253, %f260;
	neg.f32 	%f262, %f261;
	add.rn.f32 	%f263, %f252, %f262;
	fma.rn.f32 	%f264, %f263, 0f40000000, %f259;
	add.f32 	%f265, %f257, %f264;
	setp.gt.f32 	%p37, %f256, 0f00000000;
	selp.b32 	%r86, 0, -2097152000, %p37;
	setp.neu.f32 	%p38, %f33, 0f00000000;
	setp.neu.f32 	%p39, %f34, 0f7F800000;
	setp.lt.f32 	%p40, %f255, 0f00000000;
	selp.f32 	%f266, 0f00000000, 0f7F800000, %p40;
	abs.f32 	%f267, %f255;
	setp.gt.f32 	%p41, %f267, 0f43180000;
	cvt.rzi.s32.f32 	%r87, %f256;
	shl.b32 	%r88, %r87, 23;
	sub.s32 	%r89, %r88, %r86;
	mov.b32 	%f268, %r89;
	add.s32 	%r90, %r86, 2130706432;
	mov.b32 	%f269, %r90;
	fma.rn.f32 	%f270, %f265, 0f391FCB8E, 0f3AAF85ED;
	fma.rn.f32 	%f271, %f270, %f265, 0f3C1D9856;
	fma.rn.f32 	%f272, %f271, %f265, 0f3D6357BB;
	fma.rn.f32 	%f273, %f272, %f265, 0f3E75FDEC;
	fma.rn.f32 	%f274, %f273, %f265, 0f3F317218;
	fma.rn.f32 	%f275, %f274, %f265, 0f3F800000;
	mul.f32 	%f276, %f275, %f269;
	mul.f32 	%f277, %f276, %f268;
	selp.f32 	%f340, %f266, %f277, %p41;
	and.pred  	%p42, %p38, %p39;
	@%p42 bra 	$L__BB0_34;
	add.f32 	%f278, %f33, %f33;
	mov.b32 	%r91, %f278;
	and.b32  	%r92, %r91, 2147483647;
	mov.b32 	%f340, %r92;
	bra.uni 	$L__BB0_34;
$L__BB0_33:
	mov.f32 	%f279, 0f40000000;
	add.rn.f32 	%f340, %f33, %f279;
$L__BB0_34:
	add.f32 	%f338, %f338, %f340;
$L__BB0_35:
	setp.lt.s32 	%p43, %r48, 1;
	div.rn.f32 	%f280, %f338, %f14;
	sqrt.rn.f32 	%f41, %f280;
	@%p43 bra 	$L__BB0_91;
	and.b32  	%r30, %r48, 7;
	setp.lt.u32 	%p44, %r48, 8;
	mov.b32 	%r152, 0;
	@%p44 bra 	$L__BB0_63;
	and.b32  	%r152, %r48, 2147483640;
	neg.s32 	%r150, %r152;
	add.s32 	%r149, %r1, 24000;
$L__BB0_38:
	.pragma "nounroll";
	setp.neu.f32 	%p45, %f41, 0f00000000;
	@%p45 bra 	$L__BB0_40;
	add.s32 	%r95, %r149, -24000;
	mul.wide.s32 	%rd21, %r95, 4;
	add.s64 	%rd22, %rd1, %rd21;
	mov.b32 	%r96, 0;
	st.global.u32 	[%rd22], %r96;
	bra.uni 	$L__BB0_41;
$L__BB0_40:
	add.s32 	%r94, %r149, -24000;
	mul.wide.s32 	%rd18, %r94, 4;
	add.s64 	%rd19, %rd2, %rd18;
	ld.global.f32 	%f281, [%rd19];
	sub.f32 	%f282, %f281, %f15;
	div.rn.f32 	%f283, %f282, %f41;
	add.s64 	%rd20, %rd1, %rd18;
	st.global.f32 	[%rd20], %f283;
$L__BB0_41:
	setp.eq.f32 	%p46, %f41, 0f00000000;
	@%p46 bra 	$L__BB0_43;
	add.s32 	%r97, %r149, -18000;
	mul.wide.s32 	%rd23, %r97, 4;
	add.s64 	%rd24, %rd2, %rd23;
	ld.global.f32 	%f284, [%rd24];
	sub.f32 	%f285, %f284, %f15;
	div.rn.f32 	%f286, %f285, %f41;
	add.s64 	%rd25, %rd1, %rd23;
	st.global.f32 	[%rd25], %f286;
	bra.uni 	$L__BB0_44;
$L__BB0_43:
	add.s32 	%r98, %r149, -18000;
	mul.wide.s32 	%rd26, %r98, 4;
	add.s64 	%rd27, %rd1, %rd26;
	mov.b32 	%r99, 0;
	st.global.u32 	[%rd27], %r99;
$L__BB0_44:
	setp.eq.f32 	%p47, %f41, 0f00000000;
	@%p47 bra 	$L__BB0_46;
	add.s32 	%r100, %r149, -12000;
	mul.wide.s32 	%rd28, %r100, 4;
	add.s64 	%rd29, %rd2, %rd28;
	ld.global.f32 	%f287, [%rd29];
	sub.f32 	%f288, %f287, %f15;
	div.rn.f32 	%f289, %f288, %f41;
	add.s64 	%rd30, %rd1, %rd28;
	st.global.f32 	[%rd30], %f289;
	bra.uni 	$L__BB0_47;
$L__BB0_46:
	add.s32 	%r101, %r149, -12000;
	mul.wide.s32 	%rd31, %r101, 4;
	add.s64 	%rd32, %rd1, %rd31;
	mov.b32 	%r102, 0;
	st.global.u32 	[%rd32], %r102;
$L__BB0_47:
	setp.eq.f32 	%p48, %f41, 0f00000000;
	@%p48 bra 	$L__BB0_49;
	add.s32 	%r103, %r149, -6000;
	mul.wide.s32 	%rd33, %r103, 4;
	add.s64 	%rd34, %rd2, %rd33;
	ld.global.f32 	%f290, [%rd34];
	sub.f32 	%f291, %f290, %f15;
	div.rn.f32 	%f292, %f291, %f41;
	add.s64 	%rd35, %rd1, %rd33;
	st.global.f32 	[%rd35], %f292;
	bra.uni 	$L__BB0_50;
$L__BB0_49:
	add.s32 	%r104, %r149, -6000;
	mul.wide.s32 	%rd36, %r104, 4;
	add.s64 	%rd37, %rd1, %rd36;
	mov.b32 	%r105, 0;
	st.global.u32 	[%rd37], %r105;
$L__BB0_50:
	setp.eq.f32 	%p49, %f41, 0f00000000;
	@%p49 bra 	$L__BB0_52;
	mul.wide.s32 	%rd38, %r149, 4;
	add.s64 	%rd39, %rd2, %rd38;
	ld.global.f32 	%f293, [%rd39];
	sub.f32 	%f294, %f293, %f15;
	div.rn.f32 	%f295, %f294, %f41;
	add.s64 	%rd40, %rd1, %rd38;
	st.global.f32 	[%rd40], %f295;
	bra.uni 	$L__BB0_53;
$L__BB0_52:
	mul.wide.s32 	%rd41, %r149, 4;
	add.s64 	%rd42, %rd1, %rd41;
	mov.b32 	%r106, 0;
	st.global.u32 	[%rd42], %r106;
$L__BB0_53:
	setp.eq.f32 	%p50, %f41, 0f00000000;
	@%p50 bra 	$L__BB0_55;
	add.s32 	%r107, %r149, 6000;
	mul.wide.s32 	%rd43, %r107, 4;
	add.s64 	%rd44, %rd2, %rd43;
	ld.global.f32 	%f296, [%rd44];
	sub.f32 	%f297, %f296, %f15;
	div.rn.f32 	%f298, %f297, %f41;
	add.s64 	%rd45, %rd1, %rd43;
	st.global.f32 	[%rd45], %f298;
	bra.uni 	$L__BB0_56;
$L__BB0_55:
	add.s32 	%r108, %r149, 6000;
	mul.wide.s32 	%rd46, %r108, 4;
	add.s64 	%rd47, %rd1, %rd46;
	mov.b32 	%r109, 0;
	st.global.u32 	[%rd47], %r109;
$L__BB0_56:
	setp.eq.f32 	%p51, %f41, 0f00000000;
	@%p51 bra 	$L__BB0_58;
	add.s32 	%r110, %r149, 12000;
	mul.wide.s32 	%rd48, %r110, 4;
	add.s64 	%rd49, %rd2, %rd48;
	ld.global.f32 	%f299, [%rd49];
	sub.f32 	%f300, %f299, %f15;
	div.rn.f32 	%f301, %f300, %f41;
	add.s64 	%rd50, %rd1, %rd48;
	st.global.f32 	[%rd50], %f301;
	bra.uni 	$L__BB0_59;
$L__BB0_58:
	add.s32 	%r111, %r149, 12000;
	mul.wide.s32 	%rd51, %r111, 4;
	add.s64 	%rd52, %rd1, %rd51;
	mov.b32 	%r112, 0;
	st.global.u32 	[%rd52], %r112;
$L__BB0_59:
	setp.eq.f32 	%p52, %f41, 0f00000000;
	@%p52 bra 	$L__BB0_61;
	add.s32 	%r113, %r149, 18000;
	mul.wide.s32 	%rd53, %r113, 4;
	add.s64 	%rd54, %rd2, %rd53;
	ld.global.f32 	%f302, [%rd54];
	sub.f32 	%f303, %f302, %f15;
	div.rn.f32 	%f304, %f303, %f41;
	add.s64 	%rd55, %rd1, %rd53;
	st.global.f32 	[%rd55], %f304;
	bra.uni 	$L__BB0_62;
$L__BB0_61:
	add.s32 	%r114, %r149, 18000;
	mul.wide.s32 	%rd56, %r114, 4;
	add.s64 	%rd57, %rd1, %rd56;
	mov.b32 	%r115, 0;
	st.global.u32 	[%rd57], %r115;
$L__BB0_62:
	add.s32 	%r150, %r150, 8;
	add.s32 	%r149, %r149, 48000;
	setp.ne.s32 	%p53, %r150, 0;
	@%p53 bra 	$L__BB0_38;
$L__BB0_63:
	setp.eq.s32 	%p54, %r30, 0;
	@%p54 bra 	$L__BB0_91;
	and.b32  	%r39, %r48, 3;
	setp.lt.u32 	%p55, %r30, 4;
	@%p55 bra 	$L__BB0_78;
	setp.eq.f32 	%p56, %f41, 0f00000000;
	@%p56 bra 	$L__BB0_67;
	mad.lo.s32 	%r116, %r152, 6000, %r1;
	mul.wide.s32 	%rd58, %r116, 4;
	add.s64 	%rd59, %rd2, %rd58;
	ld.global.f32 	%f305, [%rd59];
	sub.f32 	%f306, %f305, %f15;
	div.rn.f32 	%f307, %f306, %f41;
	add.s64 	%rd60, %rd1, %rd58;
	st.global.f32 	[%rd60], %f307;
	bra.uni 	$L__BB0_68;
$L__BB0_67:
	mad.lo.s32 	%r117, %r152, 6000, %r1;
	mul.wide.s32 	%rd61, %r117, 4;
	add.s64 	%rd62, %rd1, %rd61;
	mov.b32 	%r118, 0;
	st.global.u32 	[%rd62], %r118;
$L__BB0_68:
	setp.eq.f32 	%p57, %f41, 0f00000000;
	add.s32 	%r40, %r152, 1;
	@%p57 bra 	$L__BB0_70;
	mad.lo.s32 	%r119, %r40, 6000, %r1;
	mul.wide.s32 	%rd63, %r119, 4;
	add.s64 	%rd64, %rd2, %rd63;
	ld.global.f32 	%f308, [%rd64];
	sub.f32 	%f309, %f308, %f15;
	div.rn.f32 	%f310, %f309, %f41;
	add.s64 	%rd65, %rd1, %rd63;
	st.global.f32 	[%rd65], %f310;
	bra.uni 	$L__BB0_71;
$L__BB0_70:
	mad.lo.s32 	%r120, %r40, 6000, %r1;
	mul.wide.s32 	%rd66, %r120, 4;
	add.s64 	%rd67, %rd1, %rd66;
	mov.b32 	%r121, 0;
	st.global.u32 	[%rd67], %r121;
$L__BB0_71:
	setp.eq.f32 	%p58, %f41, 0f00000000;
	add.s32 	%r41, %r152, 2;
	@%p58 bra 	$L__BB0_73;
	mad.lo.s32 	%r122, %r41, 6000, %r1;
	mul.wide.s32 	%rd68, %r122, 4;
	add.s64 	%rd69, %rd2, %rd68;
	ld.global.f32 	%f311, [%rd69];
	sub.f32 	%f312, %f311, %f15;
	div.rn.f32 	%f313, %f312, %f41;
	add.s64 	%rd70, %rd1, %rd68;
	st.global.f32 	[%rd70], %f313;
	bra.uni 	$L__BB0_74;
$L__BB0_73:
	mad.lo.s32 	%r123, %r41, 6000, %r1;
	mul.wide.s32 	%rd71, %r123, 4;
	add.s64 	%rd72, %rd1, %rd71;
	mov.b32 	%r124, 0;
	st.global.u32 	[%rd72], %r124;
$L__BB0_74:
	setp.eq.f32 	%p59, %f41, 0f00000000;
	add.s32 	%r42, %r152, 3;
	@%p59 bra 	$L__BB0_76;
	mad.lo.s32 	%r125, %r42, 6000, %r1;
	mul.wide.s32 	%rd73, %r125, 4;
	add.s64 	%rd74, %rd2, %rd73;
	ld.global.f32 	%f314, [%rd74];
	sub.f32 	%f315, %f314, %f15;
	div.rn.f32 	%f316, %f315, %f41;
	add.s64 	%rd75, %rd1, %rd73;
	st.global.f32 	[%rd75], %f316;
	bra.uni 	$L__BB0_77;
$L__BB0_76:
	mad.lo.s32 	%r126, %r42, 6000, %r1;
	mul.wide.s32 	%rd76, %r126, 4;
	add.s64 	%rd77, %rd1, %rd76;
	mov.b32 	%r127, 0;
	st.global.u32 	[%rd77], %r127;
$L__BB0_77:
	add.s32 	%r152, %r152, 4;
$L__BB0_78:
	setp.eq.s32 	%p60, %r39, 0;
	@%p60 bra 	$L__BB0_91;
	setp.eq.s32 	%p61, %r39, 1;
	@%p61 bra 	$L__BB0_87;
	setp.eq.f32 	%p62, %f41, 0f00000000;
	@%p62 bra 	$L__BB0_82;
	mad.lo.s32 	%r128, %r152, 6000, %r1;
	mul.wide.s32 	%rd78, %r128, 4;
	add.s64 	%rd79, %rd2, %rd78;
	ld.global.f32 	%f317, [%rd79];
	sub.f32 	%f318, %f317, %f15;
	div.rn.f32 	%f319, %f318, %f41;
	add.s64 	%rd80, %rd1, %rd78;
	st.global.f32 	[%rd80], %f319;
	bra.uni 	$L__BB0_83;
$L__BB0_82:
	mad.lo.s32 	%r129, %r152, 6000, %r1;
	mul.wide.s32 	%rd81, %r129, 4;
	add.s64 	%rd82, %rd1, %rd81;
	mov.b32 	%r130, 0;
	st.global.u32 	[%rd82], %r130;
$L__BB0_83:
	setp.eq.f32 	%p63, %f41, 0f00000000;
	add.s32 	%r45, %r152, 1;
	@%p63 bra 	$L__BB0_85;
	mad.lo.s32 	%r131, %r45, 6000, %r1;
	mul.wide.s32 	%rd83, %r131, 4;
	add.s64 	%rd84, %rd2, %rd83;
	ld.global.f32 	%f320, [%rd84];
	sub.f32 	%f321, %f320, %f15;
	div.rn.f32 	%f322, %f321, %f41;
	add.s64 	%rd85, %rd1, %rd83;
	st.global.f32 	[%rd85], %f322;
	bra.uni 	$L__BB0_86;
$L__BB0_85:
	mad.lo.s32 	%r132, %r45, 6000, %r1;
	mul.wide.s32 	%rd86, %r132, 4;
	add.s64 	%rd87, %rd1, %rd86;
	mov.b32 	%r133, 0;
	st.global.u32 	[%rd87], %r133;
$L__BB0_86:
	add.s32 	%r152, %r152, 2;
$L__BB0_87:
	and.b32  	%r134, %r48, 1;
	setp.eq.b32 	%p64, %r134, 1;
	not.pred 	%p65, %p64;
	@%p65 bra 	$L__BB0_91;
	setp.eq.f32 	%p66, %f41, 0f00000000;
	@%p66 bra 	$L__BB0_90;
	mad.lo.s32 	%r135, %r152, 6000, %r1;
	mul.wide.s32 	%rd88, %r135, 4;
	add.s64 	%rd89, %rd2, %rd88;
	ld.global.f32 	%f323, [%rd89];
	sub.f32 	%f324, %f323, %f15;
	div.rn.f32 	%f325, %f324, %f41;
	add.s64 	%rd90, %rd1, %rd88;
	st.global.f32 	[%rd90], %f325;
	bra.uni 	$L__BB0_91;
$L__BB0_90:
	mad.lo.s32 	%r136, %r152, 6000, %r1;
	mul.wide.s32 	%rd91, %r136, 4;
	add.s64 	%rd92, %rd1, %rd91;
	mov.b32 	%r137, 0;
	st.global.u32 	[%rd92], %r137;
$L__BB0_91:
	ret;

}


// ===== COMPILED SASS (sm_100) =====

	.target	sm_100

	.elftype	@"ET_EXEC"


//--------------------- .note.nv.tkinfo           --------------------------
	.section	.note.nv.tkinfo,"",@"SHT_NOTE"
	.sectionflags	@"SHF_NOTE_NV_TKINFO"
	.tkinfo
        /*0018*/ 	.word	0x00000002
        /*0030*/ 	.string	""
        /*0030*/ 	.string	"ptxas"
        /*0030*/ 	.string	"Cuda compilation tools, release 13.0, V13.0.88"
        /*0030*/ 	.string	"Build cuda_13.0.r13.0/compiler.36424714_0"
        /*0030*/ 	.string	"-arch sm_100 -m 64 "



//--------------------- .note.nv.cuinfo           --------------------------
	.section	.note.nv.cuinfo,"",@"SHT_NOTE"
	.sectionflags	@"SHF_NOTE_NV_CUINFO"
        /*0018*/ 	.short	0x0002
        /*001a*/ 	.short	0x0064
        /*001c*/ 	.short	0x0082
	.zero		2


//--------------------- .nv.info                  --------------------------
	.section	.nv.info,"",@"SHT_CUDA_INFO"
	.align	4


	//----- nvinfo : EIATTR_REGCOUNT
	.align		4
        /*0000*/ 	.byte	0x04, 0x2f
        /*0002*/ 	.short	(.L_1 - .L_0)
	.align		4
.L_0:
        /*0004*/ 	.word	index@(_Z6vecAddPfS_i)
        /*0008*/ 	.word	0x0000001f


	//----- nvinfo : EIATTR_FRAME_SIZE
	.align		4
.L_1:
        /*000c*/ 	.byte	0x04, 0x11
        /*000e*/ 	.short	(.L_3 - .L_2)
	.align		4
.L_2:
        /*0010*/ 	.word	index@($__internal_1_$__cuda_sm3x_div_rn_noftz_f32_slowpath)
        /*0014*/ 	.word	0x00000000


	//----- nvinfo : EIATTR_FRAME_SIZE
	.align		4
.L_3:
        /*0018*/ 	.byte	0x04, 0x11
        /*001a*/ 	.short	(.L_5 - .L_4)
	.align		4
.L_4:
        /*001c*/ 	.word	index@($__internal_0_$__cuda_sm20_sqrt_rn_f32_slowpath)
        /*0020*/ 	.word	0x00000000


	//----- nvinfo : EIATTR_FRAME_SIZE
	.align		4
.L_5:
        /*0024*/ 	.byte	0x04, 0x11
        /*0026*/ 	.short	(.L_7 - .L_6)
	.align		4
.L_6:
        /*0028*/ 	.word	index@(_Z6vecAddPfS_i)
        /*002c*/ 	.word	0x00000000


	//----- nvinfo : EIATTR_MIN_STACK_SIZE
	.align		4
.L_7:
        /*0030*/ 	.byte	0x04, 0x12
        /*0032*/ 	.short	(.L_9 - .L_8)
	.align		4
.L_8:
        /*0034*/ 	.word	index@(_Z6vecAddPfS_i)
        /*0038*/ 	.word	0x00000000
.L_9:


//--------------------- .nv.compat                --------------------------
	.section	.nv.compat,"",@"SHT_CUDA_COMPAT_INFO"
	.align	4
        /*0000*/ 	.byte	0x02, 0x09, 0x00, 0x00, 0x02, 0x02, 0x01, 0x00, 0x02, 0x05, 0x05, 0x00, 0x03, 0x07, 0x01, 0x01
        /*0010*/ 	.byte	0x02, 0x03, 0x00, 0x00, 0x02, 0x06, 0x01, 0x00, 0x04, 0x0b, 0x08, 0x00, 0x01, 0x00, 0x00, 0x00
        /*0020*/ 	.byte	0x00, 0x00, 0x00, 0x00


//--------------------- .nv.info._Z6vecAddPfS_i   --------------------------
	.section	.nv.info._Z6vecAddPfS_i,"",@"SHT_CUDA_INFO"
	.sectionflags	@""
	.align	4


	//----- nvinfo : EIATTR_CUDA_API_VERSION
	.align		4
        /*0000*/ 	.byte	0x04, 0x37
        /*0002*/ 	.short	(.L_11 - .L_10)
.L_10:
        /*0004*/ 	.word	0x00000082


	//----- nvinfo : EIATTR_KPARAM_INFO
	.align		4
.L_11:
        /*0008*/ 	.byte	0x04, 0x17
        /*000a*/ 	.short	(.L_13 - .L_12)
.L_12:
        /*000c*/ 	.word	0x00000000
        /*0010*/ 	.short	0x0002
        /*0012*/ 	.short	0x0010
        /*0014*/ 	.byte	0x00, 0xf0, 0x11, 0x00


	//----- nvinfo : EIATTR_KPARAM_INFO
	.align		4
.L_13:
        /*0018*/ 	.byte	0x04, 0x17
        /*001a*/ 	.short	(.L_15 - .L_14)
.L_14:
        /*001c*/ 	.word	0x00000000
        /*0020*/ 	.short	0x0001
        /*0022*/ 	.short	0x0008
        /*0024*/ 	.byte	0x00, 0xf5, 0x21, 0x00


	//----- nvinfo : EIATTR_KPARAM_INFO
	.align		4
.L_15:
        /*0028*/ 	.byte	0x04, 0x17
        /*002a*/ 	.short	(.L_17 - .L_16)
.L_16:
        /*002c*/ 	.word	0x00000000
        /*0030*/ 	.short	0x0000
        /*0032*/ 	.short	0x0000
        /*0034*/ 	.byte	0x00, 0xf5, 0x21, 0x00


	//----- nvinfo : EIATTR_SPARSE_MMA_MASK
	.align		4
.L_17:
        /*0038*/ 	.byte	0x03, 0x50
        /*003a*/ 	.short	0x0000


	//----- nvinfo : EIATTR_MAXREG_COUNT
	.align		4
        /*003c*/ 	.byte	0x03, 0x1b
        /*003e*/ 	.short	0x00ff


	//----- nvinfo : EIATTR_MERCURY_ISA_VERSION
	.align		4
        /*0040*/ 	.byte	0x03, 0x5f
        /*0042*/ 	.short	0x0101


	//----- nvinfo : EIATTR_VRC_CTA_INIT_COUNT
	.align		4
        /*0044*/ 	.byte	0x02, 0x4a
	.zero		1
	.zero		1


	//----- nvinfo : EIATTR_EXIT_INSTR_OFFSETS
	.align		4
        /*0048*/ 	.byte	0x04, 0x1c
        /*004a*/ 	.short	(.L_19 - .L_18)


	//   ....[0]....
.L_18:
        /*004c*/ 	.word	0x00000070


	//   ....[1]....
        /*0050*/ 	.word	0x000019c0


	//   ....[2]....
        /*0054*/ 	.word	0x00002910


	//   ....[3]....
        /*0058*/ 	.word	0x00003180


	//   ....[4]....
        /*005c*/ 	.word	0x000035f0


	//   ....[5]....
        /*0060*/ 	.word	0x00003780


	//   ....[6]....
        /*0064*/ 	.word	0x000037d0


	//----- nvinfo : EIATTR_CRS_STACK_SIZE
	.align		4
.L_19:
        /*0068*/ 	.byte	0x04, 0x1e
        /*006a*/ 	.short	(.L_21 - .L_20)
.L_20:
        /*006c*/ 	.word	0x00000000


	//----- nvinfo : EIATTR_CBANK_PARAM_SIZE
	.align		4
.L_21:
        /*0070*/ 	.byte	0x03, 0x19
        /*0072*/ 	.short	0x0014


	//----- nvinfo : EIATTR_PARAM_CBANK
	.align		4
        /*0074*/ 	.byte	0x04, 0x0a
        /*0076*/ 	.short	(.L_23 - .L_22)
	.align		4
.L_22:
        /*0078*/ 	.word	index@(.nv.constant0._Z6vecAddPfS_i)
        /*007c*/ 	.short	0x0380
        /*007e*/ 	.short	0x0014


	//----- nvinfo : EIATTR_SW_WAR
	.align		4
.L_23:
        /*0080*/ 	.byte	0x04, 0x36
        /*0082*/ 	.short	(.L_25 - .L_24)
.L_24:
        /*0084*/ 	.word	0x00000008
.L_25:


//--------------------- .nv.callgraph             --------------------------
	.section	.nv.callgraph,"",@"SHT_CUDA_CALLGRAPH"
	.align	4
	.sectionentsize	8
	.align		4
        /*0000*/ 	.word	0x00000000
	.align		4
        /*0004*/ 	.word	0xffffffff
	.align		4
        /*0008*/ 	.word	0x00000000
	.align		4
        /*000c*/ 	.word	0xfffffffe
	.align		4
        /*0010*/ 	.word	0x00000000
	.align		4
        /*0014*/ 	.word	0xfffffffd
	.align		4
        /*0018*/ 	.word	0x00000000
	.align		4
        /*001c*/ 	.word	0xfffffffc


//--------------------- .text._Z6vecAddPfS_i      --------------------------
	.section	.text._Z6vecAddPfS_i,"ax",@progbits
	.align	128
        .global         _Z6vecAddPfS_i
        .type           _Z6vecAddPfS_i,@function
        .size           _Z6vecAddPfS_i,(.L_x_114 - _Z6vecAddPfS_i)
        .other          _Z6vecAddPfS_i,@"STO_CUDA_ENTRY STV_DEFAULT"
_Z6vecAddPfS_i:
.text._Z6vecAddPfS_i:
[----:B------:R-:W-:Y:S01]  /*0000*/  LDC R1, c[0x0][0x37c] ;  /* 0x0000df00ff017b82 */ /* 0x000fe20000000800 */
[----:B------:R-:W0:Y:S01]  /*0010*/  S2R R6, SR_CTAID.X ;  /* 0x0000000000067919 */ /* 0x000e220000002500 */
[----:B------:R-:W0:Y:S01]  /*0020*/  LDCU UR4, c[0x0][0x360] ;  /* 0x00006c00ff0477ac */ /* 0x000e220008000800 */
[----:B------:R-:W0:Y:S01]  /*0030*/  S2R R3, SR_TID.X ;  /* 0x0000000000037919 */ /* 0x000e220000002100 */
[----:B------:R-:W1:Y:S01]  /*0040*/  LDCU UR9, c[0x0][0x390] ;  /* 0x00007200ff0977ac */ /* 0x000e620008000800 */
[----:B0-----:R-:W-:-:S05]  /*0050*/  IMAD R6, R6, UR4, R3 ;  /* 0x0000000406067c24 */ /* 0x001fca000f8e0203 */
[----:B-1----:R-:W-:-:S13]  /*0060*/  ISETP.GE.AND P0, PT, R6, UR9, PT ;  /* 0x0000000906007c0c */ /* 0x002fda000bf06270 */
[----:B------:R-:W-:Y:S05]  /*0070*/  @P0 EXIT ;  /* 0x000000000000094d */ /* 0x000fea0003800000 */
[----:B------:R-:W-:Y:S01]  /*0080*/  UISETP.GE.AND UP0, UPT, UR9, 0x1, UPT ;  /* 0x000000010900788c */ /* 0x000fe2000bf06270 */
[----:B------:R-:W-:Y:S01]  /*0090*/  HFMA2 R0, -RZ, RZ, 0, 0 ;  /* 0x00000000ff007431 */ /* 0x000fe200000001ff */
[----:B------:R-:W0:Y:S07]  /*00a0*/  LDCU.64 UR10, c[0x0][0x358] ;  /* 0x00006b00ff0a77ac */ /* 0x000e2e0008000a00 */
[----:B------:R-:W-:Y:S05]  /*00b0*/  BRA.U !UP0, `(.L_x_0) ;  /* 0x0000000508a87547 */ /* 0x000fea000b800000 */
[----:B------:R-:W-:Y:S01]  /*00c0*/  UISETP.GE.U32.AND UP2, UPT, UR9, 0x10, UPT ;  /* 0x000000100900788c */ /* 0x000fe2000bf46070 */
[----:B------:R-:W-:Y:S01]  /*00d0*/  MOV R3, RZ ;  /* 0x000000ff00037202 */ /* 0x000fe20000000f00 */
[----:B------:R-:W-:Y:S01]  /*00e0*/  ULOP3.LUT UR6, UR9, 0xf, URZ, 0xc0, !UPT ;  /* 0x0000000f09067892 */ /* 0x000fe2000f8ec0ff */
[----:B------:R-:W-:-:S03]  /*00f0*/  MOV R0, RZ ;  /* 0x000000ff00007202 */ /* 0x000fc60000000f00 */
[----:B------:R-:W-:-:S03]  /*0100*/  UISETP.NE.AND UP1, UPT, UR6, URZ, UPT ;  /* 0x000000ff0600728c */ /* 0x000fc6000bf25270 */
[----:B------:R-:W-:Y:S08]  /*0110*/  BRA.U !UP2, `(.L_x_1) ;  /* 0x000000010abc7547 */ /* 0x000ff0000b800000 */
[----:B------:R-:W1:Y:S01]  /*0120*/  LDCU.64 UR4, c[0x0][0x380] ;  /* 0x00007000ff0477ac */ /* 0x000e620008000a00 */
[----:B------:R-:W-:Y:S02]  /*0130*/  MOV R0, RZ ;  /* 0x000000ff00007202 */ /* 0x000fe40000000f00 */
[----:B------:R-:W-:Y:S01]  /*0140*/  MOV R2, R6 ;  /* 0x0000000600027202 */ /* 0x000fe20000000f00 */
[----:B------:R-:W-:-:S04]  /*0150*/  ULOP3.LUT UR7, UR9, 0x7ffffff0, URZ, 0xc0, !UPT ;  /* 0x7ffffff009077892 */ /* 0x000fc8000f8ec0ff */
[----:B------:R-:W-:Y:S02]  /*0160*/  UIADD3 UR8, UPT, UPT, -UR7, URZ, URZ ;  /* 0x000000ff07087290 */ /* 0x000fe4000fffe1ff */
[----:B------:R-:W-:Y:S01]  /*0170*/  MOV R3, UR7 ;  /* 0x0000000700037c02 */ /* 0x000fe20008000f00 */
[----:B-1----:R-:W-:-:S04]  /*0180*/  UIADD3 UR4, UP2, UPT, UR4, 0x2ee00, URZ ;  /* 0x0002ee0004047890 */ /* 0x002fc8000ff5e0ff */
[----:B------:R-:W-:-:S12]  /*0190*/  UIADD3.X UR5, UPT, UPT, URZ, UR5, URZ, UP2, !UPT ;  /* 0x00000005ff057290 */ /* 0x000fd800097fe4ff */
.L_x_2:
[----:B------:R-:W-:Y:S02]  /*01a0*/  MOV R4, UR4 ;  /* 0x0000000400047c02 */ /* 0x000fe40008000f00 */
[----:B------:R-:W-:-:S03]  /*01b0*/  MOV R5, UR5 ;  /* 0x0000000500057c02 */ /* 0x000fc60008000f00 */
[----:B------:R-:W-:-:S05]  /*01c0*/  IMAD.WIDE R4, R2, 0x4, R4 ;  /* 0x0000000402047825 */ /* 0x000fca00078e0204 */
[----:B0-----:R-:W2:Y:S04]  /*01d0*/  LDG.E R15, desc[UR10][R4.64+-0x2ee00] ;  /* 0xfd12000a040f7981 */ /* 0x001ea8000c1e1900 */
[----:B------:R-:W3:Y:S04]  /*01e0*/  LDG.E R16, desc[UR10][R4.64+-0x29040] ;  /* 0xfd6fc00a04107981 */ /* 0x000ee8000c1e1900 */
[----:B------:R-:W4:Y:S04]  /*01f0*/  LDG.E R18, desc[UR10][R4.64+-0x23280] ;  /* 0xfdcd800a04127981 */ /* 0x000f28000c1e1900 */
[----:B------:R-:W5:Y:S04]  /*0200*/  LDG.E R20, desc[UR10][R4.64+-0x1d4c0] ;  /* 0xfe2b400a04147981 */ /* 0x000f68000c1e1900 */
        /* <DEDUP_REMOVED lines=11> */
[----:B------:R-:W5:Y:S01]  /*02c0*/  LDG.E R14, desc[UR10][R4.64+0x29040] ;  /* 0x0290400a040e7981 */ /* 0x000f62000c1e1900 */
[----:B------:R-:W-:Y:S01]  /*02d0*/  UIADD3 UR8, UPT, UPT, UR8, 0x10, URZ ;  /* 0x0000001008087890 */ /* 0x000fe2000fffe0ff */
[----:B------:R-:W-:-:S03]  /*02e0*/  IADD3 R2, PT, PT, R2, 0x17700, RZ ;  /* 0x0001770002027810 */ /* 0x000fc60007ffe0ff */
[----:B------:R-:W-:Y:S01]  /*02f0*/  UISETP.NE.AND UP2, UPT, UR8, URZ, UPT ;  /* 0x000000ff0800728c */ /* 0x000fe2000bf45270 */
[----:B--2---:R-:W-:-:S04]  /*0300*/  FADD R15, R15, R0 ;  /* 0x000000000f0f7221 */ /* 0x004fc80000000000 */
[----:B---3--:R-:W-:-:S04]  /*0310*/  FADD R15, R15, R16 ;  /* 0x000000100f0f7221 */ /* 0x008fc80000000000 */
[----:B----4-:R-:W-:-:S04]  /*0320*/  FADD R15, R15, R18 ;  /* 0x000000120f0f7221 */ /* 0x010fc80000000000 */
[----:B-----5:R-:W-:-:S04]  /*0330*/  FADD R15, R15, R20 ;  /* 0x000000140f0f7221 */ /* 0x020fc80000000000 */
[----:B------:R-:W-:-:S04]  /*0340*/  FADD R15, R15, R22 ;  /* 0x000000160f0f7221 */ /* 0x000fc80000000000 */
        /* <DEDUP_REMOVED lines=10> */
[----:B------:R-:W-:Y:S01]  /*03f0*/  FADD R0, R7, R14 ;  /* 0x0000000e07007221 */ /* 0x000fe20000000000 */
[----:B------:R-:W-:Y:S06]  /*0400*/  BRA.U UP2, `(.L_x_2) ;  /* 0xfffffffd02647547 */ /* 0x000fec000b83ffff */
.L_x_1:
[----:B------:R-:W-:Y:S05]  /*0410*/  BRA.U !UP1, `(.L_x_0) ;  /* 0x0000000109d07547 */ /* 0x000fea000b800000 */
[----:B------:R-:W-:Y:S02]  /*0420*/  UISETP.GE.U32.AND UP1, UPT, UR6, 0x8, UPT ;  /* 0x000000080600788c */ /* 0x000fe4000bf26070 */
[----:B------:R-:W-:-:S04]  /*0430*/  ULOP3.LUT UR5, UR9, 0x7, URZ, 0xc0, !UPT ;  /* 0x0000000709057892 */ /* 0x000fc8000f8ec0ff */
[----:B------:R-:W-:-:S03]  /*0440*/  UISETP.NE.AND UP2, UPT, UR5, URZ, UPT ;  /* 0x000000ff0500728c */ /* 0x000fc6000bf45270 */
[----:B------:R-:W-:Y:S08]  /*0450*/  BRA.U !UP1, `(.L_x_3) ;  /* 0x0000000109507547 */ /* 0x000ff0000b800000 */
[----:B------:R-:W1:Y:S01]  /*0460*/  LDC.64 R4, c[0x0][0x380] ;  /* 0x0000e000ff047b82 */ /* 0x000e620000000a00 */
[----:B------:R-:W-:-:S04]  /*0470*/  IMAD R7, R3, 0x1770, R6 ;  /* 0x0000177003077824 */ /* 0x000fc800078e0206 */
[----:B-1----:R-:W-:-:S05]  /*0480*/  IMAD.WIDE R4, R7, 0x4, R4 ;  /* 0x0000000407047825 */ /* 0x002fca00078e0204 */
[----:B0-----:R-:W2:Y:S04]  /*0490*/  LDG.E R7, desc[UR10][R4.64] ;  /* 0x0000000a04077981 */ /* 0x001ea8000c1e1900 */
[----:B------:R-:W3:Y:S04]  /*04a0*/  LDG.E R2, desc[UR10][R4.64+0x5dc0] ;  /* 0x005dc00a04027981 */ /* 0x000ee8000c1e1900 */
[----:B------:R-:W4:Y:S04]  /*04b0*/  LDG.E R9, desc[UR10][R4.64+0xbb80] ;  /* 0x00bb800a04097981 */ /* 0x000f28000c1e1900 */
[----:B------:R-:W5:Y:S04]  /*04c0*/  LDG.E R11, desc[UR10][R4.64+0x11940] ;  /* 0x0119400a040b7981 */ /* 0x000f68000c1e1900 */
[----:B------:R-:W5:Y:S04]  /*04d0*/  LDG.E R13, desc[UR10][R4.64+0x17700] ;  /* 0x0177000a040d7981 */ /* 0x000f68000c1e1900 */
[----:B------:R-:W5:Y:S04]  /*04e0*/  LDG.E R15, desc[UR10][R4.64+0x1d4c0] ;  /* 0x01d4c00a040f7981 */ /* 0x000f68000c1e1900 */
[----:B------:R-:W5:Y:S04]  /*04f0*/  LDG.E R17, desc[UR10][R4.64+0x23280] ;  /* 0x0232800a04117981 */ /* 0x000f68000c1e1900 */
[----:B------:R-:W5:Y:S01]  /*0500*/  LDG.E R19, desc[UR10][R4.64+0x29040] ;  /* 0x0290400a04137981 */ /* 0x000f62000c1e1900 */
[----:B------:R-:W-:Y:S01]  /*0510*/  IADD3 R3, PT, PT, R3, 0x8, RZ ;  /* 0x0000000803037810 */ /* 0x000fe20007ffe0ff */
[----:B--2---:R-:W-:-:S04]  /*0520*/  FADD R7, R0, R7 ;  /* 0x0000000700077221 */ /* 0x004fc80000000000 */
[----:B---3--:R-:W-:-:S04]  /*0530*/  FADD R2, R7, R2 ;  /* 0x0000000207027221 */ /* 0x008fc80000000000 */
[----:B----4-:R-:W-:-:S04]  /*0540*/  FADD R2, R2, R9 ;  /* 0x0000000902027221 */ /* 0x010fc80000000000 */
[----:B-----5:R-:W-:-:S04]  /*0550*/  FADD R2, R2, R11 ;  /* 0x0000000b02027221 */ /* 0x020fc80000000000 */
[----:B------:R-:W-:-:S04]  /*0560*/  FADD R2, R2, R13 ;  /* 0x0000000d02027221 */ /* 0x000fc80000000000 */
[----:B------:R-:W-:-:S04]  /*0570*/  FADD R2, R2, R15 ;  /* 0x0000000f02027221 */ /* 0x000fc80000000000 */
[----:B------:R-:W-:-:S04]  /*0580*/  FADD R2, R2, R17 ;  /* 0x0000001102027221 */ /* 0x000fc80000000000 */
[----:B------:R-:W-:-:S07]  /*0590*/  FADD R0, R2, R19 ;  /* 0x0000001302007221 */ /* 0x000fce0000000000 */
.L_x_3:
        /* <DEDUP_REMOVED lines=11> */
[----:B------:R-:W5:Y:S01]  /*0650*/  LDG.E R11, desc[UR10][R4.64+0x11940] ;  /* 0x0119400a040b7981 */ /* 0x000f62000c1e1900 */
[----:B------:R-:W-:Y:S01]  /*0660*/  IADD3 R3, PT, PT, R3, 0x4, RZ ;  /* 0x0000000403037810 */ /* 0x000fe20007ffe0ff */
[----:B--2---:R-:W-:-:S04]  /*0670*/  FADD R7, R0, R7 ;  /* 0x0000000700077221 */ /* 0x004fc80000000000 */
[----:B---3--:R-:W-:-:S04]  /*0680*/  FADD R2, R7, R2 ;  /* 0x0000000207027221 */ /* 0x008fc80000000000 */
[----:B----4-:R-:W-:-:S04]  /*0690*/  FADD R2, R2, R9 ;  /* 0x0000000902027221 */ /* 0x010fc80000000000 */
[----:B-----5:R-:W-:-:S07]  /*06a0*/  FADD R0, R2, R11 ;  /* 0x0000000b02007221 */ /* 0x020fce0000000000 */
.L_x_4:
[----:B------:R-:W-:Y:S05]  /*06b0*/  BRA.U !UP2, `(.L_x_0) ;  /* 0x000000010a287547 */ /* 0x000fea000b800000 */
[----:B------:R-:W1:Y:S01]  /*06c0*/  LDC.64 R4, c[0x0][0x380] ;  /* 0x0000e000ff047b82 */ /* 0x000e620000000a00 */
[----:B------:R-:W-:Y:S01]  /*06d0*/  IMAD R7, R3, 0x1770, R6 ;  /* 0x0000177003077824 */ /* 0x000fe200078e0206 */
[----:B------:R-:W-:-:S12]  /*06e0*/  UIADD3 UR4, UPT, UPT, -UR4, URZ, URZ ;  /* 0x000000ff04047290 */ /* 0x000fd8000fffe1ff */
.L_x_5:
[----:B-1----:R-:W-:-:S06]  /*06f0*/  IMAD.WIDE R2, R7, 0x4, R4 ;  /* 0x0000000407027825 */ /* 0x002fcc00078e0204 */
[----:B0-----:R-:W2:Y:S01]  /*0700*/  LDG.E R3, desc[UR10][R2.64] ;  /* 0x0000000a02037981 */ /* 0x001ea2000c1e1900 */
[----:B------:R-:W-:Y:S01]  /*0710*/  UIADD3 UR4, UPT, UPT, UR4, 0x1, URZ ;  /* 0x0000000104047890 */ /* 0x000fe2000fffe0ff */
[----:B------:R-:W-:-:S03]  /*0720*/  IADD3 R7, PT, PT, R7, 0x1770, RZ ;  /* 0x0000177007077810 */ /* 0x000fc60007ffe0ff */
[----:B------:R-:W-:Y:S01]  /*0730*/  UISETP.NE.AND UP1, UPT, UR4, URZ, UPT ;  /* 0x000000ff0400728c */ /* 0x000fe2000bf25270 */
[----:B--2---:R-:W-:-:S08]  /*0740*/  FADD R0, R3, R0 ;  /* 0x0000000003007221 */ /* 0x004fd00000000000 */
[----:B------:R-:W-:Y:S05]  /*0750*/  BRA.U UP1, `(.L_x_5) ;  /* 0xfffffffd01e47547 */ /* 0x000fea000b83ffff */
.L_x_0:
[----:B------:R-:W-:Y:S01]  /*0760*/  I2FP.F32.S32 R2, UR9 ;  /* 0x0000000900027c45 */ /* 0x000fe20008201400 */
[----:B------:R-:W-:Y:S03]  /*0770*/  BSSY.RECONVERGENT B2, `(.L_x_6) ;  /* 0x000000d000027945 */ /* 0x000fe60003800200 */
[----:B------:R-:W1:Y:S08]  /*0780*/  MUFU.RCP R5, R2 ;  /* 0x0000000200057308 */ /* 0x000e700000001000 */
[----:B------:R-:W2:Y:S01]  /*0790*/  FCHK P0, R0, R2 ;  /* 0x0000000200007302 */ /* 0x000ea20000000000 */
[----:B-1----:R-:W-:-:S04]  /*07a0*/  FFMA R4, -R2, R5, 1 ;  /* 0x3f80000002047423 */ /* 0x002fc80000000105 */
[----:B------:R-:W-:-:S04]  /*07b0*/  FFMA R5, R5, R4, R5 ;  /* 0x0000000405057223 */ /* 0x000fc80000000005 */
[----:B------:R-:W-:-:S04]  /*07c0*/  FFMA R3, R5, R0, RZ ;  /* 0x0000000005037223 */ /* 0x000fc800000000ff */
[----:B------:R-:W-:-:S04]  /*07d0*/  FFMA R4, -R2, R3, R0 ;  /* 0x0000000302047223 */ /* 0x000fc80000000100 */
[----:B------:R-:W-:Y:S01]  /*07e0*/  FFMA R5, R5, R4, R3 ;  /* 0x0000000405057223 */ /* 0x000fe20000000003 */
[----:B--2---:R-:W-:Y:S06]  /*07f0*/  @!P0 BRA `(.L_x_7) ;  /* 0x0000000000108947 */ /* 0x004fec0003800000 */
[----:B------:R-:W-:Y:S02]  /*0800*/  MOV R4, R2 ;  /* 0x0000000200047202 */ /* 0x000fe40000000f00 */
[----:B------:R-:W-:-:S07]  /*0810*/  MOV R8, 0x830 ;  /* 0x0000083000087802 */ /* 0x000fce0000000f00 */
[----:B0-----:R-:W-:Y:S05]  /*0820*/  CALL.REL.NOINC `($__internal_1_$__cuda_sm3x_div_rn_noftz_f32_slowpath) ;  /* 0x0000003000487944 */ /* 0x001fea0003c00000 */
[----:B------:R-:W-:-:S07]  /*0830*/  MOV R5, R7 ;  /* 0x0000000700057202 */ /* 0x000fce0000000f00 */
.L_x_7:
[----:B0-----:R-:W-:Y:S05]  /*0840*/  BSYNC.RECONVERGENT B2 ;  /* 0x0000000000027941 */ /* 0x001fea0003800200 */
.L_x_6:
[----:B------:R-:W-:Y:S01]  /*0850*/  HFMA2 R3, -RZ, RZ, 0, 0 ;  /* 0x00000000ff037431 */ /* 0x000fe200000001ff */
[----:B------:R-:W-:Y:S06]  /*0860*/  BRA.U !UP0, `(.L_x_8) ;  /* 0x0000000d08dc7547 */ /* 0x000fec000b800000 */
[----:B------:R-:W0:Y:S01]  /*0870*/  LDCU UR5, c[0x0][0x390] ;  /* 0x00007200ff0577ac */ /* 0x000e220008000800 */
[----:B------:R-:W-:Y:S01]  /*0880*/  MOV R3, RZ ;  /* 0x000000ff00037202 */ /* 0x000fe20000000f00 */
[----:B------:R-:W-:Y:S01]  /*0890*/  UMOV UR4, URZ ;  /* 0x000000ff00047c82 */ /* 0x000fe20008000000 */
[----:B0-----:R-:W-:-:S09]  /*08a0*/  UISETP.NE.AND UP0, UPT, UR5, 0x1, UPT ;  /* 0x000000010500788c */ /* 0x001fd2000bf05270 */
[----:B------:R-:W-:Y:S05]  /*08b0*/  BRA.U !UP0, `(.L_x_9) ;  /* 0x0000000908807547 */ /* 0x000fea000b800000 */
[----:B------:R-:W0:Y:S01]  /*08c0*/  LDC.64 R8, c[0x0][0x380] ;  /* 0x0000e000ff087b82 */ /* 0x000e220000000a00 */
[----:B------:R-:W-:Y:S01]  /*08d0*/  ULOP3.LUT UR4, UR5, 0x7ffffffe, URZ, 0xc0, !UPT ;  /* 0x7ffffffe05047892 */ /* 0x000fe2000f8ec0ff */
[----:B------:R-:W-:Y:S02]  /*08e0*/  MOV R3, RZ ;  /* 0x000000ff00037202 */ /* 0x000fe40000000f00 */
[----:B------:R-:W-:Y:S01]  /*08f0*/  MOV R7, R6 ;  /* 0x0000000600077202 */ /* 0x000fe20000000f00 */
[----:B------:R-:W-:-:S03]  /*0900*/  UIADD3 UR5, UPT, UPT, -UR4, URZ, URZ ;  /* 0x000000ff04057290 */ /* 0x000fc6000fffe1ff */
[----:B------:R-:W-:-:S09]  /*0910*/  UMOV UR4, URZ ;  /* 0x000000ff00047c82 */ /* 0x000fd20008000000 */
.L_x_15:
[----:B0-----:R-:W-:-:S05]  /*0920*/  IMAD.WIDE R10, R7, 0x4, R8 ;  /* 0x00000004070a7825 */ /* 0x001fca00078e0208 */
[----:B------:R-:W2:Y:S04]  /*0930*/  LDG.E R4, desc[UR10][R10.64] ;  /* 0x0000000a0a047981 */ /* 0x000ea8000c1e1900 */
[----:B------:R-:W3:Y:S01]  /*0940*/  LDG.E R0, desc[UR10][R10.64+0x5dc0] ;  /* 0x005dc00a0a007981 */ /* 0x000ee2000c1e1900 */
[----:B------:R-:W-:Y:S01]  /*0950*/  UIADD3 UR5, UPT, UPT, UR5, 0x2, URZ ;  /* 0x0000000205057890 */ /* 0x000fe2000fffe0ff */
[----:B------:R-:W-:Y:S01]  /*0960*/  BSSY.RECONVERGENT B0, `(.L_x_10) ;  /* 0x0000049000007945 */ /* 0x000fe20003800200 */
[----:B------:R-:W-:Y:S02]  /*0970*/  HFMA2 R12, -RZ, RZ, 1.875, 0 ;  /* 0x3f800000ff0c7431 */ /* 0x000fe400000001ff */
[----:B------:R-:W-:Y:S01]  /*0980*/  UISETP.NE.AND UP0, UPT, UR5, URZ, UPT ;  /* 0x000000ff0500728c */ /* 0x000fe2000bf05270 */
[--C-:B--2---:R-:W-:Y:S01]  /*0990*/  FADD R4, R4, -R5.reuse ;  /* 0x8000000504047221 */ /* 0x104fe20000000000 */
[----:B---3--:R-:W-:-:S04]  /*09a0*/  FADD R0, R0, -R5 ;  /* 0x8000000500007221 */ /* 0x008fc80000000000 */
[----:B------:R-:W-:Y:S02]  /*09b0*/  FSETP.NEU.AND P0, PT, R4, 1, PT ;  /* 0x3f8000000400780b */ /* 0x000fe40003f0d000 */
[----:B------:R-:W-:-:S11]  /*09c0*/  FSETP.NEU.AND P1, PT, R0, 1, PT ;  /* 0x3f8000000000780b */ /* 0x000fd60003f2d000 */
[----:B------:R-:W-:Y:S05]  /*09d0*/  @!P0 BRA `(.L_x_11) ;  /* 0x0000000400048947 */ /* 0x000fea0003800000 */
[----:B------:R-:W-:-:S13]  /*09e0*/  FSETP.NAN.AND P0, PT, |R4|, |R4|, PT ;  /* 0x400000040400720b */ /* 0x000fda0003f08200 */
[----:B------:R-:W-:Y:S01]  /*09f0*/  @P0 FADD R12, R4, 2 ;  /* 0x40000000040c0421 */ /* 0x000fe20000000000 */
[----:B------:R-:W-:Y:S06]  /*0a00*/  @P0 BRA `(.L_x_11) ;  /* 0x0000000000f80947 */ /* 0x000fec0003800000 */
[C---:B------:R-:W-:Y:S01]  /*0a10*/  FMUL R11, |R4|.reuse, 16777216 ;  /* 0x4b800000040b7820 */ /* 0x040fe20000400200 */
[C---:B------:R-:W-:Y:S02]  /*0a20*/  FSETP.GEU.AND P0, PT, |R4|.reuse, 1.175494350822287508e-38, PT ;  /* 0x008000000400780b */ /* 0x040fe40003f0e200 */
[----:B------:R-:W-:Y:S02]  /*0a30*/  MOV R17, 0x3a2c32e4 ;  /* 0x3a2c32e400117802 */ /* 0x000fe40000000f00 */
[----:B------:R-:W-:Y:S02]  /*0a40*/  FSEL R11, R11, |R4|, !P0 ;  /* 0x400000040b0b7208 */ /* 0x000fe40004000000 */
[----:B------:R-:W-:Y:S02]  /*0a50*/  FSEL R12, RZ, -24, P0 ;  /* 0xc1c00000ff0c7808 */ /* 0x000fe40000000000 */
[----:B------:R-:W-:Y:S02]  /*0a60*/  IADD3 R10, PT, PT, R11, -0x3f3504f3, RZ ;  /* 0xc0cafb0d0b0a7810 */ /* 0x000fe40007ffe0ff */
[----:B------:R-:W-:-:S02]  /*0a70*/  FSETP.NEU.AND P0, PT, |R4|, +INF , PT ;  /* 0x7f8000000400780b */ /* 0x000fc40003f0d200 */
[----:B------:R-:W-:Y:S02]  /*0a80*/  LOP3.LUT R10, R10, 0xff800000, RZ, 0xc0, !PT ;  /* 0xff8000000a0a7812 */ /* 0x000fe400078ec0ff */
[----:B------:R-:W-:Y:S02]  /*0a90*/  FSETP.NEU.AND P0, PT, R4, RZ, P0 ;  /* 0x000000ff0400720b */ /* 0x000fe4000070d000 */
[----:B------:R-:W-:-:S05]  /*0aa0*/  IADD3 R11, PT, PT, R11, -R10, RZ ;  /* 0x8000000a0b0b7210 */ /* 0x000fca0007ffe0ff */
[C---:B------:R-:W-:Y:S01]  /*0ab0*/  FADD R14, R11.reuse, 1 ;  /* 0x3f8000000b0e7421 */ /* 0x040fe20000000000 */
[----:B------:R-:W-:Y:S01]  /*0ac0*/  FADD R15, R11, -1 ;  /* 0xbf8000000b0f7421 */ /* 0x000fe20000000000 */
[----:B------:R-:W-:-:S03]  /*0ad0*/  I2FP.F32.S32 R11, R10 ;  /* 0x0000000a000b7245 */ /* 0x000fc60000201400 */
[----:B------:R-:W-:Y:S01]  /*0ae0*/  FADD R13, R15, R15 ;  /* 0x0000000f0f0d7221 */ /* 0x000fe20000000000 */
[----:B------:R-:W0:Y:S01]  /*0af0*/  MUFU.RCP R14, R14 ;  /* 0x0000000e000e7308 */ /* 0x000e220000001000 */
[----:B------:R-:W-:Y:S02]  /*0b00*/  @!P0 FADD R4, R4, R4 ;  /* 0x0000000404048221 */ /* 0x000fe40000000000 */
[----:B0-----:R-:W-:Y:S01]  /*0b10*/  FMUL R10, R14, R13 ;  /* 0x0000000d0e0a7220 */ /* 0x001fe20000400000 */
[----:B------:R-:W-:-:S03]  /*0b20*/  FFMA R13, R11, 1.1920928955078125e-07, R12 ;  /* 0x340000000b0d7823 */ /* 0x000fc6000000000c */
[----:B------:R-:W-:Y:S01]  /*0b30*/  FADD R16, R15, -R10 ;  /* 0x8000000a0f107221 */ /* 0x000fe20000000000 */
[CC--:B------:R-:W-:Y:S01]  /*0b40*/  FMUL R12, R10.reuse, R10.reuse ;  /* 0x0000000a0a0c7220 */ /* 0x0c0fe20000400000 */
[----:B------:R-:W-:Y:S02]  /*0b50*/  FFMA R11, R10, 1.4426950216293334961, R13 ;  /* 0x3fb8aa3b0a0b7823 */ /* 0x000fe4000000000d */
[----:B------:R-:W-:Y:S01]  /*0b60*/  FADD R16, R16, R16 ;  /* 0x0000001010107221 */ /* 0x000fe20000000000 */
[C---:B------:R-:W-:Y:S01]  /*0b70*/  FFMA R17, R12.reuse, R17, 0.0032181653659790754318 ;  /* 0x3b52e7db0c117423 */ /* 0x040fe20000000011 */
[----:B------:R-:W-:Y:S02]  /*0b80*/  FADD R13, R13, -R11 ;  /* 0x8000000b0d0d7221 */ /* 0x000fe40000000000 */
[----:B------:R-:W-:Y:S01]  /*0b90*/  FFMA R15, R15, -R10, R16 ;  /* 0x8000000a0f0f7223 */ /* 0x000fe20000000010 */
[----:B------:R-:W-:Y:S01]  /*0ba0*/  FFMA R17, R12, R17, 0.018033718690276145935 ;  /* 0x3c93bb730c117423 */ /* 0x000fe20000000011 */
[----:B------:R-:W-:-:S02]  /*0bb0*/  FFMA R16, R10, 1.4426950216293334961, R13 ;  /* 0x3fb8aa3b0a107823 */ /* 0x000fc4000000000d */
[----:B------:R-:W-:Y:S01]  /*0bc0*/  FMUL R15, R14, R15 ;  /* 0x0000000f0e0f7220 */ /* 0x000fe20000400000 */
[----:B------:R-:W-:-:S03]  /*0bd0*/  FFMA R17, R12, R17, 0.12022458761930465698 ;  /* 0x3df6384f0c117423 */ /* 0x000fc60000000011 */
[----:B------:R-:W-:Y:S01]  /*0be0*/  FFMA R13, R15, 1.4426950216293334961, R16 ;  /* 0x3fb8aa3b0f0d7823 */ /* 0x000fe20000000010 */
[----:B------:R-:W-:-:S03]  /*0bf0*/  FMUL R17, R12, R17 ;  /* 0x000000110c117220 */ /* 0x000fc60000400000 */
[----:B------:R-:W-:Y:S01]  /*0c00*/  FFMA R14, R10, 1.9251366722983220825e-08, R13 ;  /* 0x32a55e340a0e7823 */ /* 0x000fe2000000000d */
[----:B------:R-:W-:-:S04]  /*0c10*/  FMUL R12, R17, 3 ;  /* 0x40400000110c7820 */ /* 0x000fc80000400000 */
[----:B------:R-:W-:Y:S01]  /*0c20*/  FFMA R12, R15, R12, R14 ;  /* 0x0000000c0f0c7223 */ /* 0x000fe2000000000e */
[----:B------:R-:W-:-:S03]  /*0c30*/  HFMA2 R15, -RZ, RZ, 0.64013671875, -15.109375 ;  /* 0x391fcb8eff0f7431 */ /* 0x000fc600000001ff */
[----:B------:R-:W-:-:S04]  /*0c40*/  FFMA R12, R10, R17, R12 ;  /* 0x000000110a0c7223 */ /* 0x000fc8000000000c */
[----:B------:R-:W-:-:S04]  /*0c50*/  FADD R10, R11, R12 ;  /* 0x0000000c0b0a7221 */ /* 0x000fc80000000000 */
[----:B------:R-:W-:Y:S01]  /*0c60*/  FMUL R13, R10, 2 ;  /* 0x400000000a0d7820 */ /* 0x000fe20000400000 */
[----:B------:R-:W-:-:S03]  /*0c70*/  FADD R11, -R11, R10 ;  /* 0x0000000a0b0b7221 */ /* 0x000fc60000000100 */
[----:B------:R-:W0:Y:S01]  /*0c80*/  FRND R14, R13 ;  /* 0x0000000d000e7307 */ /* 0x000e220000201000 */
[----:B------:R-:W-:Y:S01]  /*0c90*/  FADD R11, R12, -R11 ;  /* 0x8000000b0c0b7221 */ /* 0x000fe20000000000 */
[----:B------:R-:W-:Y:S01]  /*0ca0*/  FFMA R10, R10, 2, -R13 ;  /* 0x400000000a0a7823 */ /* 0x000fe2000000080d */
[----:B------:R-:W-:-:S03]  /*0cb0*/  FSETP.GT.AND P3, PT, |R13|, 152, PT ;  /* 0x431800000d00780b */ /* 0x000fc60003f64200 */
[----:B------:R-:W-:Y:S02]  /*0cc0*/  FFMA R11, R11, 2, R10 ;  /* 0x400000000b0b7823 */ /* 0x000fe4000000000a */
[----:B------:R-:W1:Y:S01]  /*0cd0*/  F2I.NTZ R12, R13 ;  /* 0x0000000d000c7305 */ /* 0x000e620000203100 */
[----:B0-----:R-:W-:Y:S01]  /*0ce0*/  FADD R10, R13, -R14 ;  /* 0x8000000e0d0a7221 */ /* 0x001fe20000000000 */
[----:B------:R-:W-:-:S03]  /*0cf0*/  FSETP.GT.AND P2, PT, R14, RZ, PT ;  /* 0x000000ff0e00720b */ /* 0x000fc60003f44000 */
[----:B------:R-:W-:-:S04]  /*0d00*/  FADD R10, R10, R11 ;  /* 0x0000000b0a0a7221 */ /* 0x000fc80000000000 */
[----:B------:R-:W-:-:S04]  /*0d10*/  FFMA R11, R10, R15, 0.0013391353422775864601 ;  /* 0x3aaf85ed0a0b7423 */ /* 0x000fc8000000000f */
[----:B------:R-:W-:-:S04]  /*0d20*/  FFMA R11, R10, R11, 0.0096188392490148544312 ;  /* 0x3c1d98560a0b7423 */ /* 0x000fc8000000000b */
[----:B------:R-:W-:-:S04]  /*0d30*/  FFMA R11, R10, R11, 0.055503588169813156128 ;  /* 0x3d6357bb0a0b7423 */ /* 0x000fc8000000000b */
[C---:B------:R-:W-:Y:S01]  /*0d40*/  FFMA R15, R10.reuse, R11, 0.24022644758224487305 ;  /* 0x3e75fdec0a0f7423 */ /* 0x040fe2000000000b */
[----:B------:R-:W-:Y:S02]  /*0d50*/  SEL R11, RZ, 0x83000000, P2 ;  /* 0x83000000ff0b7807 */ /* 0x000fe40001000000 */
[----:B------:R-:W-:Y:S01]  /*0d60*/  FSETP.GEU.AND P2, PT, R13, RZ, PT ;  /* 0x000000ff0d00720b */ /* 0x000fe20003f4e000 */
[----:B------:R-:W-:Y:S01]  /*0d70*/  FFMA R15, R10, R15, 0.69314718246459960938 ;  /* 0x3f3172180a0f7423 */ /* 0x000fe2000000000f */
[----:B------:R-:W-:Y:S02]  /*0d80*/  IADD3 R14, PT, PT, R11, 0x7f000000, RZ ;  /* 0x7f0000000b0e7810 */ /* 0x000fe40007ffe0ff */
[----:B-1----:R-:W-:Y:S01]  /*0d90*/  LEA R11, R12, -R11, 0x17 ;  /* 0x8000000b0c0b7211 */ /* 0x002fe200078eb8ff */
[----:B------:R-:W-:Y:S01]  /*0da0*/  FFMA R15, R10, R15, 1 ;  /* 0x3f8000000a0f7423 */ /* 0x000fe2000000000f */
[----:B------:R-:W-:-:S03]  /*0db0*/  FSEL R12, RZ, +INF , !P2 ;  /* 0x7f800000ff0c7808 */ /* 0x000fc60005000000 */
[----:B------:R-:W-:-:S04]  /*0dc0*/  FMUL R14, R14, R15 ;  /* 0x0000000f0e0e7220 */ /* 0x000fc80000400000 */
[----:B------:R-:W-:Y:S01]  /*0dd0*/  @!P3 FMUL R12, R11, R14 ;  /* 0x0000000e0b0cb220 */ /* 0x000fe20000400000 */
[----:B------:R-:W-:-:S07]  /*0de0*/  @!P0 LOP3.LUT R12, R4, 0x7fffffff, RZ, 0xc0, !PT ;  /* 0x7fffffff040c8812 */ /* 0x000fce00078ec0ff */
.L_x_11:
[----:B------:R-:W-:Y:S05]  /*0df0*/  BSYNC.RECONVERGENT B0 ;  /* 0x0000000000007941 */ /* 0x000fea0003800200 */
.L_x_10:
[----:B------:R-:W-:Y:S01]  /*0e00*/  BSSY.RECONVERGENT B0, `(.L_x_12) ;  /* 0x0000047000007945 */ /* 0x000fe20003800200 */
[----:B------:R-:W-:Y:S01]  /*0e10*/  MOV R4, 0x3f800000 ;  /* 0x3f80000000047802 */ /* 0x000fe20000000f00 */
[----:B------:R-:W-:Y:S02]  /*0e20*/  FADD R3, R12, R3 ;  /* 0x000000030c037221 */ /* 0x000fe40000000000 */
[----:B------:R-:W-:Y:S05]  /*0e30*/  @!P1 BRA `(.L_x_13) ;  /* 0x00000004000c9947 */ /* 0x000fea0003800000 */
[----:B------:R-:W-:-:S13]  /*0e40*/  FSETP.NAN.AND P0, PT, |R0|, |R0|, PT ;  /* 0x400000000000720b */ /* 0x000fda0003f08200 */
[----:B------:R-:W-:Y:S05]  /*0e50*/  @P0 BRA `(.L_x_14) ;  /* 0x0000000400000947 */ /* 0x000fea0003800000 */
[C---:B------:R-:W-:Y:S01]  /*0e60*/  FMUL R11, |R0|.reuse, 16777216 ;  /* 0x4b800000000b7820 */ /* 0x040fe20000400200 */
[C---:B------:R-:W-:Y:S01]  /*0e70*/  FSETP.GEU.AND P0, PT, |R0|.reuse, 1.175494350822287508e-38, PT ;  /* 0x008000000000780b */ /* 0x040fe20003f0e200 */
[----:B------:R-:W-:Y:S01]  /*0e80*/  HFMA2 R17, -RZ, RZ, 0.771484375, 0.21533203125 ;  /* 0x3a2c32e4ff117431 */ /* 0x000fe200000001ff */
[----:B------:R-:W-:Y:S02]  /*0e90*/  FSETP.NEU.AND P3, PT, R0, RZ, PT ;  /* 0x000000ff0000720b */ /* 0x000fe40003f6d000 */
[----:B------:R-:W-:-:S04]  /*0ea0*/  FSEL R11, R11, |R0|, !P0 ;  /* 0x400000000b0b7208 */ /* 0x000fc80004000000 */
[----:B------:R-:W-:-:S04]  /*0eb0*/  IADD3 R4, PT, PT, R11, -0x3f3504f3, RZ ;  /* 0xc0cafb0d0b047810 */ /* 0x000fc80007ffe0ff */
[----:B------:R-:W-:-:S04]  /*0ec0*/  LOP3.LUT R4, R4, 0xff800000, RZ, 0xc0, !PT ;  /* 0xff80000004047812 */ /* 0x000fc800078ec0ff */
[-C--:B------:R-:W-:Y:S02]  /*0ed0*/  IADD3 R11, PT, PT, R11, -R4.reuse, RZ ;  /* 0x800000040b0b7210 */ /* 0x080fe40007ffe0ff */
[----:B------:R-:W-:-:S03]  /*0ee0*/  I2FP.F32.S32 R10, R4 ;  /* 0x00000004000a7245 */ /* 0x000fc60000201400 */
[C---:B------:R-:W-:Y:S01]  /*0ef0*/  FADD R12, R11.reuse, 1 ;  /* 0x3f8000000b0c7421 */ /* 0x040fe20000000000 */
[----:B------:R-:W-:Y:S01]  /*0f00*/  FADD R13, R11, -1 ;  /* 0xbf8000000b0d7421 */ /* 0x000fe20000000000 */
[----:B------:R-:W-:-:S03]  /*0f10*/  FSEL R11, RZ, -24, P0 ;  /* 0xc1c00000ff0b7808 */ /* 0x000fc60000000000 */
[----:B------:R-:W-:Y:S01]  /*0f20*/  FADD R15, R13, R13 ;  /* 0x0000000d0d0f7221 */ /* 0x000fe20000000000 */
[----:B------:R-:W0:Y:S01]  /*0f30*/  MUFU.RCP R12, R12 ;  /* 0x0000000c000c7308 */ /* 0x000e220000001000 */
[----:B------:R-:W-:Y:S02]  /*0f40*/  FFMA R11, R10, 1.1920928955078125e-07, R11 ;  /* 0x340000000a0b7823 */ /* 0x000fe4000000000b */
[----:B0-----:R-:W-:-:S04]  /*0f50*/  FMUL R4, R12, R15 ;  /* 0x0000000f0c047220 */ /* 0x001fc80000400000 */
        /* <DEDUP_REMOVED lines=15> */
[----:B------:R-:W-:-:S04]  /*1050*/  FFMA R12, R13, R12, R14 ;  /* 0x0000000c0d0c7223 */ /* 0x000fc8000000000e */
[----:B------:R-:W-:-:S04]  /*1060*/  FFMA R15, R4, R15, R12 ;  /* 0x0000000f040f7223 */ /* 0x000fc8000000000c */
[----:B------:R-:W-:-:S04]  /*1070*/  FADD R11, R10, R15 ;  /* 0x0000000f0a0b7221 */ /* 0x000fc80000000000 */
[----:B------:R-:W-:Y:S01]  /*1080*/  FMUL R4, R11, 2 ;  /* 0x400000000b047820 */ /* 0x000fe20000400000 */
[----:B------:R-:W-:-:S03]  /*1090*/  FADD R10, -R10, R11 ;  /* 0x0000000b0a0a7221 */ /* 0x000fc60000000100 */
[----:B------:R-:W0:Y:S01]  /*10a0*/  FRND R13, R4 ;  /* 0x00000004000d7307 */ /* 0x000e220000201000 */
[----:B------:R-:W-:Y:S01]  /*10b0*/  FADD R10, R15, -R10 ;  /* 0x8000000a0f0a7221 */ /* 0x000fe20000000000 */
[----:B------:R-:W-:Y:S01]  /*10c0*/  FFMA R11, R11, 2, -R4 ;  /* 0x400000000b0b7823 */ /* 0x000fe20000000804 */
[----:B------:R-:W-:Y:S02]  /*10d0*/  MOV R15, 0x391fcb8e ;  /* 0x391fcb8e000f7802 */ /* 0x000fe40000000f00 */
[----:B------:R-:W-:Y:S01]  /*10e0*/  FSETP.GT.AND P1, PT, |R4|, 152, PT ;  /* 0x431800000400780b */ /* 0x000fe20003f24200 */
[----:B------:R-:W-:Y:S01]  /*10f0*/  FFMA R11, R10, 2, R11 ;  /* 0x400000000a0b7823 */ /* 0x000fe2000000000b */
[C---:B------:R-:W-:Y:S01]  /*1100*/  FSETP.GEU.AND P2, PT, R4.reuse, RZ, PT ;  /* 0x000000ff0400720b */ /* 0x040fe20003f4e000 */
[----:B------:R1:W2:Y:S01]  /*1110*/  F2I.NTZ R12, R4 ;  /* 0x00000004000c7305 */ /* 0x0002a20000203100 */
[----:B0-----:R-:W-:Y:S01]  /*1120*/  FADD R10, R4, -R13 ;  /* 0x8000000d040a7221 */ /* 0x001fe20000000000 */
[----:B------:R-:W-:-:S02]  /*1130*/  FSETP.GT.AND P0, PT, R13, RZ, PT ;  /* 0x000000ff0d00720b */ /* 0x000fc40003f04000 */
[----:B-1----:R-:W-:Y:S01]  /*1140*/  FSEL R4, RZ, +INF , !P2 ;  /* 0x7f800000ff047808 */ /* 0x002fe20005000000 */
[----:B------:R-:W-:-:S04]  /*1150*/  FADD R10, R10, R11 ;  /* 0x0000000b0a0a7221 */ /* 0x000fc80000000000 */
[----:B------:R-:W-:-:S04]  /*1160*/  FFMA R11, R10, R15, 0.0013391353422775864601 ;  /* 0x3aaf85ed0a0b7423 */ /* 0x000fc8000000000f */
[----:B------:R-:W-:-:S04]  /*1170*/  FFMA R11, R10, R11, 0.0096188392490148544312 ;  /* 0x3c1d98560a0b7423 */ /* 0x000fc8000000000b */
[----:B------:R-:W-:-:S04]  /*1180*/  FFMA R11, R10, R11, 0.055503588169813156128 ;  /* 0x3d6357bb0a0b7423 */ /* 0x000fc8000000000b */
[----:B------:R-:W-:Y:S01]  /*1190*/  FFMA R13, R10, R11, 0.24022644758224487305 ;  /* 0x3e75fdec0a0d7423 */ /* 0x000fe2000000000b */
[----:B------:R-:W-:Y:S02]  /*11a0*/  SEL R11, RZ, 0x83000000, P0 ;  /* 0x83000000ff0b7807 */ /* 0x000fe40000000000 */
[----:B------:R-:W-:Y:S01]  /*11b0*/  FSETP.NEU.AND P0, PT, |R0|, +INF , PT ;  /* 0x7f8000000000780b */ /* 0x000fe20003f0d200 */
[----:B------:R-:W-:Y:S01]  /*11c0*/  FFMA R13, R10, R13, 0.69314718246459960938 ;  /* 0x3f3172180a0d7423 */ /* 0x000fe2000000000d */
[----:B--2---:R-:W-:Y:S02]  /*11d0*/  LEA R12, R12, -R11, 0x17 ;  /* 0x8000000b0c0c7211 */ /* 0x004fe400078eb8ff */
[----:B------:R-:W-:Y:S01]  /*11e0*/  IADD3 R11, PT, PT, R11, 0x7f000000, RZ ;  /* 0x7f0000000b0b7810 */ /* 0x000fe20007ffe0ff */
[----:B------:R-:W-:-:S04]  /*11f0*/  FFMA R10, R10, R13, 1 ;  /* 0x3f8000000a0a7423 */ /* 0x000fc8000000000d */
[----:B------:R-:W-:-:S04]  /*1200*/  FMUL R11, R11, R10 ;  /* 0x0000000a0b0b7220 */ /* 0x000fc80000400000 */
[----:B------:R-:W-:Y:S01]  /*1210*/  @!P1 FMUL R4, R12, R11 ;  /* 0x0000000b0c049220 */ /* 0x000fe20000400000 */
[----:B------:R-:W-:Y:S06]  /*1220*/  @P0 BRA P3, `(.L_x_13) ;  /* 0x0000000000100947 */ /* 0x000fec0001800000 */
[----:B------:R-:W-:-:S05]  /*1230*/  FADD R0, R0, R0 ;  /* 0x0000000000007221 */ /* 0x000fca0000000000 */
[----:B------:R-:W-:Y:S01]  /*1240*/  LOP3.LUT R4, R0, 0x7fffffff, RZ, 0xc0, !PT ;  /* 0x7fffffff00047812 */ /* 0x000fe200078ec0ff */
[----:B------:R-:W-:Y:S06]  /*1250*/  BRA `(.L_x_13) ;  /* 0x0000000000047947 */ /* 0x000fec0003800000 */
.L_x_14:
[----:B------:R-:W-:-:S07]  /*1260*/  FADD R4, R0, 2 ;  /* 0x4000000000047421 */ /* 0x000fce0000000000 */
.L_x_13:
[----:B------:R-:W-:Y:S05]  /*1270*/  BSYNC.RECONVERGENT B0 ;  /* 0x0000000000007941 */ /* 0x000fea0003800200 */
.L_x_12:
[----:B------:R-:W-:Y:S01]  /*1280*/  FADD R3, R3, R4 ;  /* 0x0000000403037221 */ /* 0x000fe20000000000 */
[----:B------:R-:W-:Y:S01]  /*1290*/  IADD3 R7, PT, PT, R7, 0x2ee0, RZ ;  /* 0x00002ee007077810 */ /* 0x000fe20007ffe0ff */
[----:B------:R-:W-:Y:S01]  /*12a0*/  UIADD3 UR4, UPT, UPT, UR4, 0x2ee0, URZ ;  /* 0x00002ee004047890 */ /* 0x000fe2000fffe0ff */
[----:B------:R-:W-:Y:S11]  /*12b0*/  BRA.U UP0, `(.L_x_15) ;  /* 0xfffffff500987547 */ /* 0x000ff6000b83ffff */
.L_x_9:
[----:B------:R-:W0:Y:S02]  /*12c0*/  LDCU UR5, c[0x0][0x390] ;  /* 0x00007200ff0577ac */ /* 0x000e240008000800 */
[----:B0-----:R-:W-:-:S04]  /*12d0*/  ULOP3.LUT UR5, UR5, 0x1, URZ, 0xc0, !UPT ;  /* 0x0000000105057892 */ /* 0x001fc8000f8ec0ff */
[----:B------:R-:W-:-:S09]  /*12e0*/  UISETP.NE.U32.AND UP0, UPT, UR5, 0x1, UPT ;  /* 0x000000010500788c */ /* 0x000fd2000bf05070 */
[----:B------:R-:W-:Y:S05]  /*12f0*/  BRA.U UP0, `(.L_x_8) ;  /* 0x0000000500387547 */ /* 0x000fea000b800000 */
[----:B------:R-:W0:Y:S01]  /*1300*/  LDC.64 R8, c[0x0][0x380] ;  /* 0x0000e000ff087b82 */ /* 0x000e220000000a00 */
[----:B------:R-:W-:-:S05]  /*1310*/  IADD3 R7, PT, PT, R6, UR4, RZ ;  /* 0x0000000406077c10 */ /* 0x000fca000fffe0ff */
[----:B0-----:R-:W-:-:S05]  /*1320*/  IMAD.WIDE R8, R7, 0x4, R8 ;  /* 0x0000000407087825 */ /* 0x001fca00078e0208 */
[----:B------:R-:W2:Y:S01]  /*1330*/  LDG.E R0, desc[UR10][R8.64] ;  /* 0x0000000a08007981 */ /* 0x000ea2000c1e1900 */
[----:B------:R-:W-:Y:S01]  /*1340*/  BSSY.RECONVERGENT B0, `(.L_x_16) ;  /* 0x0000048000007945 */ /* 0x000fe20003800200 */
[----:B------:R-:W-:Y:S02]  /*1350*/  HFMA2 R4, -RZ, RZ, 1.875, 0 ;  /* 0x3f800000ff047431 */ /* 0x000fe400000001ff */
[----:B--2---:R-:W-:-:S05]  /*1360*/  FADD R0, R0, -R5 ;  /* 0x8000000500007221 */ /* 0x004fca0000000000 */
[----:B------:R-:W-:-:S13]  /*1370*/  FSETP.NEU.AND P0, PT, R0, 1, PT ;  /* 0x3f8000000000780b */ /* 0x000fda0003f0d000 */
[----:B------:R-:W-:Y:S05]  /*1380*/  @!P0 BRA `(.L_x_17) ;  /* 0x00000004000c8947 */ /* 0x000fea0003800000 */
[----:B------:R-:W-:-:S13]  /*1390*/  FSETP.NAN.AND P0, PT, |R0|, |R0|, PT ;  /* 0x400000000000720b */ /* 0x000fda0003f08200 */
[----:B------:R-:W-:Y:S05]  /*13a0*/  @P0 BRA `(.L_x_18) ;  /* 0x0000000400000947 */ /* 0x000fea0003800000 */
[C---:B------:R-:W-:Y:S01]  /*13b0*/  FMUL R7, |R0|.reuse, 16777216 ;  /* 0x4b80000000077820 */ /* 0x040fe20000400200 */
[C---:B------:R-:W-:Y:S02]  /*13c0*/  FSETP.GEU.AND P0, PT, |R0|.reuse, 1.175494350822287508e-38, PT ;  /* 0x008000000000780b */ /* 0x040fe40003f0e200 */
[----:B------:R-:W-:Y:S02]  /*13d0*/  MOV R14, 0x3a2c32e4 ;  /* 0x3a2c32e4000e7802 */ /* 0x000fe40000000f00 */
[----:B------:R-:W-:Y:S02]  /*13e0*/  FSEL R7, R7, |R0|, !P0 ;  /* 0x4000000007077208 */ /* 0x000fe40004000000 */
[----:B------:R-:W-:Y:S02]  /*13f0*/  FSETP.NEU.AND P3, PT, R0, RZ, PT ;  /* 0x000000ff0000720b */ /* 0x000fe40003f6d000 */
        /* <DEDUP_REMOVED lines=12> */
[C---:B------:R-:W-:Y:S01]  /*14c0*/  FMUL R11, R10.reuse, R10 ;  /* 0x0000000a0a0b7220 */ /* 0x040fe20000400000 */
[----:B------:R-:W-:Y:S02]  /*14d0*/  FFMA R4, R10, 1.4426950216293334961, R7 ;  /* 0x3fb8aa3b0a047823 */ /* 0x000fe40000000007 */
[----:B------:R-:W-:Y:S01]  /*14e0*/  FADD R13, R12, R12 ;  /* 0x0000000c0c0d7221 */ /* 0x000fe20000000000 */
[----:B------:R-:W-:Y:S01]  /*14f0*/  FFMA R12, R11, R14, 0.0032181653659790754318 ;  /* 0x3b52e7db0b0c7423 */ /* 0x000fe2000000000e */
        /* <DEDUP_REMOVED lines=18> */
[----:B------:R-:W-:Y:S01]  /*1620*/  HFMA2 R11, -RZ, RZ, 0.64013671875, -15.109375 ;  /* 0x391fcb8eff0b7431 */ /* 0x000fe200000001ff */
[----:B------:R-:W-:Y:S02]  /*1630*/  FSETP.GT.AND P1, PT, |R8|, 152, PT ;  /* 0x431800000800780b */ /* 0x000fe40003f24200 */
[----:B------:R-:W-:Y:S01]  /*1640*/  FFMA R7, R4, 2, R7 ;  /* 0x4000000004077823 */ /* 0x000fe20000000007 */
[C---:B------:R-:W-:Y:S01]  /*1650*/  FSETP.GEU.AND P2, PT, R8.reuse, RZ, PT ;  /* 0x000000ff0800720b */ /* 0x040fe20003f4e000 */
[----:B------:R-:W1:Y:S01]  /*1660*/  F2I.NTZ R10, R8 ;  /* 0x00000008000a7305 */ /* 0x000e620000203100 */
[----:B0-----:R-:W-:Y:S01]  /*1670*/  FADD R4, R8, -R9 ;  /* 0x8000000908047221 */ /* 0x001fe20000000000 */
[----:B------:R-:W-:-:S03]  /*1680*/  FSETP.GT.AND P0, PT, R9, RZ, PT ;  /* 0x000000ff0900720b */ /* 0x000fc60003f04000 */
        /* <DEDUP_REMOVED lines=8> */
[----:B-1----:R-:W-:Y:S02]  /*1710*/  LEA R10, R10, -R7, 0x17 ;  /* 0x800000070a0a7211 */ /* 0x002fe400078eb8ff */
[----:B------:R-:W-:Y:S01]  /*1720*/  IADD3 R7, PT, PT, R7, 0x7f000000, RZ ;  /* 0x7f00000007077810 */ /* 0x000fe20007ffe0ff */
[----:B------:R-:W-:Y:S01]  /*1730*/  FFMA R8, R4, R9, 1 ;  /* 0x3f80000004087423 */ /* 0x000fe20000000009 */
[----:B------:R-:W-:-:S03]  /*1740*/  FSEL R4, RZ, +INF , !P2 ;  /* 0x7f800000ff047808 */ /* 0x000fc60005000000 */
[----:B------:R-:W-:-:S04]  /*1750*/  FMUL R7, R7, R8 ;  /* 0x0000000807077220 */ /* 0x000fc80000400000 */
[----:B------:R-:W-:Y:S01]  /*1760*/  @!P1 FMUL R4, R10, R7 ;  /* 0x000000070a049220 */ /* 0x000fe20000400000 */
[----:B------:R-:W-:Y:S06]  /*1770*/  @P0 BRA P3, `(.L_x_17) ;  /* 0x0000000000100947 */ /* 0x000fec0001800000 */
[----:B------:R-:W-:-:S05]  /*1780*/  FADD R0, R0, R0 ;  /* 0x0000000000007221 */ /* 0x000fca0000000000 */
[----:B------:R-:W-:Y:S01]  /*1790*/  LOP3.LUT R4, R0, 0x7fffffff, RZ, 0xc0, !PT ;  /* 0x7fffffff00047812 */ /* 0x000fe200078ec0ff */
[----:B------:R-:W-:Y:S06]  /*17a0*/  BRA `(.L_x_17) ;  /* 0x0000000000047947 */ /* 0x000fec0003800000 */
.L_x_18:
[----:B------:R-:W-:-:S07]  /*17b0*/  FADD R4, R0, 2 ;  /* 0x4000000000047421 */ /* 0x000fce0000000000 */
.L_x_17:
[----:B------:R-:W-:Y:S05]  /*17c0*/  BSYNC.RECONVERGENT B0 ;  /* 0x0000000000007941 */ /* 0x000fea0003800200 */
.L_x_16:
[----:B------:R-:W-:-:S07]  /*17d0*/  FADD R3, R3, R4 ;  /* 0x0000000403037221 */ /* 0x000fce0000000000 */
.L_x_8:
[----:B------:R-:W0:Y:S01]  /*17e0*/  MUFU.RCP R7, R2 ;  /* 0x0000000200077308 */ /* 0x000e220000001000 */
[----:B------:R-:W1:Y:S01]  /*17f0*/  LDC R4, c[0x0][0x390] ;  /* 0x0000e400ff047b82 */ /* 0x000e620000000800 */
[----:B------:R-:W-:Y:S06]  /*1800*/  BSSY.RECONVERGENT B2, `(.L_x_19) ;  /* 0x000000e000027945 */ /* 0x000fec0003800200 */
[----:B------:R-:W2:Y:S01]  /*1810*/  FCHK P0, R3, R2 ;  /* 0x0000000203007302 */ /* 0x000ea20000000000 */
[----:B0-----:R-:W-:-:S04]  /*1820*/  FFMA R0, -R2, R7, 1 ;  /* 0x3f80000002007423 */ /* 0x001fc80000000107 */
[----:B------:R-:W-:-:S04]  /*1830*/  FFMA R0, R7, R0, R7 ;  /* 0x0000000007007223 */ /* 0x000fc80000000007 */
[----:B------:R-:W-:Y:S01]  /*1840*/  FFMA R7, R0, R3, RZ ;  /* 0x0000000300077223 */ /* 0x000fe200000000ff */
[----:B-1----:R-:W-:-:S03]  /*1850*/  ISETP.GE.AND P2, PT, R4, 0x1, PT ;  /* 0x000000010400780c */ /* 0x002fc60003f46270 */
[----:B------:R-:W-:-:S04]  /*1860*/  FFMA R4, -R2, R7, R3 ;  /* 0x0000000702047223 */ /* 0x000fc80000000103 */
[----:B------:R-:W-:Y:S01]  /*1870*/  FFMA R0, R0, R4, R7 ;  /* 0x0000000400007223 */ /* 0x000fe20000000007 */
[----:B--2---:R-:W-:Y:S06]  /*1880*/  @!P0 BRA `(.L_x_20) ;  /* 0x0000000000148947 */ /* 0x004fec0003800000 */
[----:B------:R-:W-:Y:S02]  /*1890*/  MOV R0, R3 ;  /* 0x0000000300007202 */ /* 0x000fe40000000f00 */
[----:B------:R-:W-:Y:S02]  /*18a0*/  MOV R4, R2 ;  /* 0x0000000200047202 */ /* 0x000fe40000000f00 */
[----:B------:R-:W-:-:S07]  /*18b0*/  MOV R8, 0x18d0 ;  /* 0x000018d000087802 */ /* 0x000fce0000000f00 */
[----:B------:R-:W-:Y:S05]  /*18c0*/  CALL.REL.NOINC `($__internal_1_$__cuda_sm3x_div_rn_noftz_f32_slowpath) ;  /* 0x0000002000207944 */ /* 0x000fea0003c00000 */
[----:B------:R-:W-:-:S07]  /*18d0*/  MOV R0, R7 ;  /* 0x0000000700007202 */ /* 0x000fce0000000f00 */
.L_x_20:
[----:B------:R-:W-:Y:S05]  /*18e0*/  BSYNC.RECONVERGENT B2 ;  /* 0x0000000000027941 */ /* 0x000fea0003800200 */
.L_x_19:
[----:B------:R-:W-:Y:S01]  /*18f0*/  IADD3 R2, PT, PT, R0, -0xd000000, RZ ;  /* 0xf300000000027810 */ /* 0x000fe20007ffe0ff */
[----:B------:R0:W1:Y:S01]  /*1900*/  MUFU.RSQ R7, R0 ;  /* 0x0000000000077308 */ /* 0x0000620000001400 */
[----:B------:R-:W-:Y:S02]  /*1910*/  BSSY.RECONVERGENT B0, `(.L_x_21) ;  /* 0x000000a000007945 */ /* 0x000fe40003800200 */
[----:B------:R-:W-:-:S13]  /*1920*/  ISETP.GT.U32.AND P0, PT, R2, 0x727fffff, PT ;  /* 0x727fffff0200780c */ /* 0x000fda0003f04070 */
[----:B0-----:R-:W-:Y:S05]  /*1930*/  @!P0 BRA `(.L_x_22) ;  /* 0x00000000000c8947 */ /* 0x001fea0003800000 */
[----:B------:R-:W-:-:S07]  /*1940*/  MOV R9, 0x1960 ;  /* 0x0000196000097802 */ /* 0x000fce0000000f00 */
[----:B-1----:R-:W-:Y:S05]  /*1950*/  CALL.REL.NOINC `($__internal_0_$__cuda_sm20_sqrt_rn_f32_slowpath) ;  /* 0x0000001c00a07944 */ /* 0x002fea0003c00000 */
[----:B------:R-:W-:Y:S05]  /*1960*/  BRA `(.L_x_23) ;  /* 0x0000000000107947 */ /* 0x000fea0003800000 */
.L_x_22:
[C---:B-1----:R-:W-:Y:S01]  /*1970*/  FMUL.FTZ R3, R7.reuse, R0 ;  /* 0x0000000007037220 */ /* 0x042fe20000410000 */
[----:B------:R-:W-:-:S03]  /*1980*/  FMUL.FTZ R4, R7, 0.5 ;  /* 0x3f00000007047820 */ /* 0x000fc60000410000 */
[----:B------:R-:W-:-:S04]  /*1990*/  FFMA R0, -R3, R3, R0 ;  /* 0x0000000303007223 */ /* 0x000fc80000000100 */
[----:B------:R-:W-:-:S07]  /*19a0*/  FFMA R4, R0, R4, R3 ;  /* 0x0000000400047223 */ /* 0x000fce0000000003 */
.L_x_23:
[----:B------:R-:W-:Y:S05]  /*19b0*/  BSYNC.RECONVERGENT B0 ;  /* 0x0000000000007941 */ /* 0x000fea0003800200 */
.L_x_21:
[----:B------:R-:W-:Y:S05]  /*19c0*/  @!P2 EXIT ;  /* 0x000000000000a94d */ /* 0x000fea0003800000 */
[----:B------:R-:W0:Y:S01]  /*19d0*/  LDCU UR4, c[0x0][0x390] ;  /* 0x00007200ff0477ac */ /* 0x000e220008000800 */
[----:B------:R-:W-:Y:S01]  /*19e0*/  HFMA2 R3, -RZ, RZ, 0, 0 ;  /* 0x00000000ff037431 */ /* 0x000fe200000001ff */
[----:B0-----:R-:W-:Y:S02]  /*19f0*/  UISETP.GE.U32.AND UP0, UPT, UR4, 0x8, UPT ;  /* 0x000000080400788c */ /* 0x001fe4000bf06070 */
[----:B------:R-:W-:-:S07]  /*1a00*/  ULOP3.LUT UR6, UR4, 0x7, URZ, 0xc0, !UPT ;  /* 0x0000000704067892 */ /* 0x000fce000f8ec0ff */
[----:B------:R-:W-:Y:S05]  /*1a10*/  BRA.U !UP0, `(.L_x_24) ;  /* 0x0000000d08b87547 */ /* 0x000fea000b800000 */
[----:B------:R-:W0:Y:S01]  /*1a20*/  LDC.64 R14, c[0x0][0x380] ;  /* 0x0000e000ff0e7b82 */ /* 0x000e220000000a00 */
[----:B------:R-:W-:Y:S01]  /*1a30*/  ULOP3.LUT UR4, UR4, 0x7ffffff8, URZ, 0xc0, !UPT ;  /* 0x7ffffff804047892 */ /* 0x000fe2000f8ec0ff */
[----:B------:R-:W-:Y:S01]  /*1a40*/  IADD3 R2, PT, PT, R6, 0x5dc0, RZ ;  /* 0x00005dc006027810 */ /* 0x000fe20007ffe0ff */
[----:B------:R-:W1:Y:S04]  /*1a50*/  LDCU.64 UR8, c[0x0][0x388] ;  /* 0x00007100ff0877ac */ /* 0x000e680008000a00 */
[----:B------:R-:W-:Y:S01]  /*1a60*/  MOV R3, UR4 ;  /* 0x0000000400037c02 */ /* 0x000fe20008000f00 */
[----:B------:R-:W2:Y:S01]  /*1a70*/  LDC.64 R12, c[0x0][0x388] ;  /* 0x0000e200ff0c7b82 */ /* 0x000ea20000000a00 */
[----:B------:R-:W-:-:S12]  /*1a80*/  UIADD3 UR5, UPT, UPT, -UR4, URZ, URZ ;  /* 0x000000ff04057290 */ /* 0x000fd8000fffe1ff */
.L_x_64:
[----:B------:R-:W-:Y:S01]  /*1a90*/  FSETP.NEU.AND P0, PT, R4, RZ, PT ;  /* 0x000000ff0400720b */ /* 0x000fe20003f0d000 */
[----:B------:R-:W-:Y:S01]  /*1aa0*/  UIADD3 UR5, UPT, UPT, UR5, 0x8, URZ ;  /* 0x0000000805057890 */ /* 0x000fe2000fffe0ff */
[----:B------:R-:W-:Y:S03]  /*1ab0*/  BSSY.RECONVERGENT B2, `(.L_x_25) ;  /* 0x000001b000027945 */ /* 0x000fe60003800200 */
[----:B------:R-:W-:-:S08]  /*1ac0*/  UISETP.NE.AND UP0, UPT, UR5, URZ, UPT ;  /* 0x000000ff0500728c */ /* 0x000fd0000bf05270 */
[----:B---3--:R-:W3:Y:S01]  /*1ad0*/  @!P0 LDC.64 R8, c[0x0][0x388] ;  /* 0x0000e200ff088b82 */ /* 0x008ee20000000a00 */
[----:B01----:R-:W-:-:S05]  /*1ae0*/  @!P0 IADD3 R11, PT, PT, R2, -0x5dc0, RZ ;  /* 0xffffa240020b8810 */ /* 0x003fca0007ffe0ff */
[----:B---3--:R-:W-:-:S05]  /*1af0*/  @!P0 IMAD.WIDE R10, R11, 0x4, R8 ;  /* 0x000000040b0a8825 */ /* 0x008fca00078e0208 */
[----:B------:R3:W-:Y:S01]  /*1b00*/  @!P0 STG.E desc[UR10][R10.64], RZ ;  /* 0x000000ff0a008986 */ /* 0x0007e2000c10190a */
[----:B------:R-:W-:Y:S05]  /*1b10*/  @!P0 BRA `(.L_x_26) ;  /* 0x0000000000508947 */ /* 0x000fea0003800000 */
[----:B------:R-:W-:-:S05]  /*1b20*/  IADD3 R19, PT, PT, R2, -0x5dc0, RZ ;  /* 0xffffa24002137810 */ /* 0x000fca0007ffe0ff */
[----:B0-----:R-:W-:-:S05]  /*1b30*/  IMAD.WIDE R8, R19, 0x4, R14 ;  /* 0x0000000413087825 */ /* 0x001fca00078e020e */
[----:B------:R-:W4:Y:S01]  /*1b40*/  LDG.E R0, desc[UR10][R8.64] ;  /* 0x0000000a08007981 */ /* 0x000f22000c1e1900 */
[----:B------:R-:W3:Y:S01]  /*1b50*/  MUFU.RCP R7, R4 ;  /* 0x0000000400077308 */ /* 0x000ee20000001000 */
[----:B------:R-:W-:Y:S01]  /*1b60*/  BSSY.RECONVERGENT B3, `(.L_x_27) ;  /* 0x000000b000037945 */ /* 0x000fe20003800200 */
[----:B---3--:R-:W-:-:S04]  /*1b70*/  FFMA R10, R7, -R4, 1 ;  /* 0x3f800000070a7423 */ /* 0x008fc80000000804 */
[----:B------:R-:W-:Y:S01]  /*1b80*/  FFMA R7, R7, R10, R7 ;  /* 0x0000000a07077223 */ /* 0x000fe20000000007 */
[----:B----4-:R-:W-:-:S04]  /*1b90*/  FADD R0, R0, -R5 ;  /* 0x8000000500007221 */ /* 0x010fc80000000000 */
[----:B------:R-:W0:Y:S01]  /*1ba0*/  FCHK P0, R0, R4 ;  /* 0x0000000400007302 */ /* 0x000e220000000000 */
[----:B------:R-:W-:-:S04]  /*1bb0*/  FFMA R11, R0, R7, RZ ;  /* 0x00000007000b7223 */ /* 0x000fc800000000ff */
[----:B------:R-:W-:-:S04]  /*1bc0*/  FFMA R10, R11, -R4, R0 ;  /* 0x800000040b0a7223 */ /* 0x000fc80000000000 */
[----:B------:R-:W-:Y:S01]  /*1bd0*/  FFMA R7, R7, R10, R11 ;  /* 0x0000000a07077223 */ /* 0x000fe2000000000b */
[----:B0-----:R-:W-:Y:S06]  /*1be0*/  @!P0 BRA `(.L_x_28) ;  /* 0x0000000000088947 */ /* 0x001fec0003800000 */
[----:B------:R-:W-:-:S07]  /*1bf0*/  MOV R8, 0x1c10 ;  /* 0x00001c1000087802 */ /* 0x000fce0000000f00 */
[----:B-12---:R-:W-:Y:S05]  /*1c00*/  CALL.REL.NOINC `($__internal_1_$__cuda_sm3x_div_rn_noftz_f32_slowpath) ;  /* 0x0000001c00507944 */ /* 0x006fea0003c00000 */
.L_x_28:
[----:B-1----:R-:W-:Y:S05]  /*1c10*/  BSYNC.RECONVERGENT B3 ;  /* 0x0000000000037941 */ /* 0x002fea0003800200 */
.L_x_27:
[----:B------:R-:W-:Y:S02]  /*1c20*/  MOV R8, UR8 ;  /* 0x0000000800087c02 */ /* 0x000fe40008000f00 */
[----:B------:R-:W-:-:S03]  /*1c30*/  MOV R9, UR9 ;  /* 0x0000000900097c02 */ /* 0x000fc60008000f00 */
[----:B------:R-:W-:-:S05]  /*1c40*/  IMAD.WIDE R10, R19, 0x4, R8 ;  /* 0x00000004130a7825 */ /* 0x000fca00078e0208 */
[----:B------:R4:W-:Y:S02]  /*1c50*/  STG.E desc[UR10][R10.64], R7 ;  /* 0x000000070a007986 */ /* 0x0009e4000c10190a */
.L_x_26:
[----:B-1----:R-:W-:Y:S05]  /*1c60*/  BSYNC.RECONVERGENT B2 ;  /* 0x0000000000027941 */ /* 0x002fea0003800200 */
.L_x_25:
[----:B------:R-:W-:Y:S01]  /*1c70*/  FSETP.NEU.AND P0, PT, R4, RZ, PT ;  /* 0x000000ff0400720b */ /* 0x000fe20003f0d000 */
[----:B------:R-:W-:-:S12]  /*1c80*/  BSSY.RECONVERGENT B2, `(.L_x_29) ;  /* 0x000001b000027945 */ /* 0x000fd80003800200 */
[----:B------:R-:W-:Y:S05]  /*1c90*/  @!P0 BRA `(.L_x_30) ;  /* 0x0000000000588947 */ /* 0x000fea0003800000 */
[----:B------:R-:W-:-:S05]  /*1ca0*/  IADD3 R19, PT, PT, R2, -0x4650, RZ ;  /* 0xffffb9b002137810 */ /* 0x000fca0007ffe0ff */
[----:B0-----:R-:W-:-:S06]  /*1cb0*/  IMAD.WIDE R8, R19, 0x4, R14 ;  /* 0x0000000413087825 */ /* 0x001fcc00078e020e */
[----:B------:R-:W3:Y:S01]  /*1cc0*/  LDG.E R8, desc[UR10][R8.64] ;  /* 0x0000000a08087981 */ /* 0x000ee2000c1e1900 */
[----:B----4-:R-:W0:Y:S01]  /*1cd0*/  MUFU.RCP R7, R4 ;  /* 0x0000000400077308 */ /* 0x010e220000001000 */
[----:B------:R-:W-:Y:S01]  /*1ce0*/  BSSY.RECONVERGENT B3, `(.L_x_31) ;  /* 0x000000c000037945 */ /* 0x000fe20003800200 */
[----:B0-----:R-:W-:-:S04]  /*1cf0*/  FFMA R0, R7, -R4, 1 ;  /* 0x3f80000007007423 */ /* 0x001fc80000000804 */
[----:B------:R-:W-:Y:S01]  /*1d00*/  FFMA R0, R7, R0, R7 ;  /* 0x0000000007007223 */ /* 0x000fe20000000007 */
[----:B---3--:R-:W-:-:S04]  /*1d10*/  FADD R11, R8, -R5 ;  /* 0x80000005080b7221 */ /* 0x008fc80000000000 */
[----:B------:R-:W0:Y:S01]  /*1d20*/  FCHK P0, R11, R4 ;  /* 0x000000040b007302 */ /* 0x000e220000000000 */
[----:B------:R-:W-:-:S04]  /*1d30*/  FFMA R7, R0, R11, RZ ;  /* 0x0000000b00077223 */ /* 0x000fc800000000ff */
[----:B------:R-:W-:-:S04]  /*1d40*/  FFMA R10, R7, -R4, R11 ;  /* 0x80000004070a7223 */ /* 0x000fc8000000000b */
[----:B------:R-:W-:Y:S01]  /*1d50*/  FFMA R7, R0, R10, R7 ;  /* 0x0000000a00077223 */ /* 0x000fe20000000007 */
[----:B0-----:R-:W-:Y:S06]  /*1d60*/  @!P0 BRA `(.L_x_32) ;  /* 0x00000000000c8947 */ /* 0x001fec0003800000 */
[----:B------:R-:W-:Y:S02]  /*1d70*/  MOV R0, R11 ;  /* 0x0000000b00007202 */ /* 0x000fe40000000f00 */
[----:B------:R-:W-:-:S07]  /*1d80*/  MOV R8, 0x1da0 ;  /* 0x00001da000087802 */ /* 0x000fce0000000f00 */
[----:B--2---:R-:W-:Y:S05]  /*1d90*/  CALL.REL.NOINC `($__internal_1_$__cuda_sm3x_div_rn_noftz_f32_slowpath) ;  /* 0x0000001800ec7944 */ /* 0x004fea0003c00000 */
.L_x_32:
[----:B------:R-:W-:Y:S05]  /*1da0*/  BSYNC.RECONVERGENT B3 ;  /* 0x0000000000037941 */ /* 0x000fea0003800200 */
.L_x_31:
[----:B------:R-:W-:Y:S02]  /*1db0*/  MOV R8, UR8 ;  /* 0x0000000800087c02 */ /* 0x000fe40008000f00 */
[----:B------:R-:W-:-:S03]  /*1dc0*/  MOV R9, UR9 ;  /* 0x0000000900097c02 */ /* 0x000fc60008000f00 */
[----:B------:R-:W-:-:S05]  /*1dd0*/  IMAD.WIDE R10, R19, 0x4, R8 ;  /* 0x00000004130a7825 */ /* 0x000fca00078e0208 */
[----:B------:R0:W-:Y:S01]  /*1de0*/  STG.E desc[UR10][R10.64], R7 ;  /* 0x000000070a007986 */ /* 0x0001e2000c10190a */
[----:B------:R-:W-:Y:S05]  /*1df0*/  BRA `(.L_x_33) ;  /* 0x00000000000c7947 */ /* 0x000fea0003800000 */
.L_x_30:
[----:B---34-:R-:W-:-:S05]  /*1e00*/  IADD3 R11, PT, PT, R2, -0x4650, RZ ;  /* 0xffffb9b0020b7810 */ /* 0x018fca0007ffe0ff */
[----:B------:R-:W-:-:S05]  /*1e10*/  IMAD.WIDE R10, R11, 0x4, R8 ;  /* 0x000000040b0a7825 */ /* 0x000fca00078e0208 */
[----:B------:R1:W-:Y:S02]  /*1e20*/  STG.E desc[UR10][R10.64], RZ ;  /* 0x000000ff0a007986 */ /* 0x0003e4000c10190a */
.L_x_33:
[----:B------:R-:W-:Y:S05]  /*1e30*/  BSYNC.RECONVERGENT B2 ;  /* 0x0000000000027941 */ /* 0x000fea0003800200 */
.L_x_29:
[----:B------:R-:W-:Y:S01]  /*1e40*/  FSETP.NEU.AND P0, PT, R4, RZ, PT ;  /* 0x000000ff0400720b */ /* 0x000fe20003f0d000 */
[----:B------:R-:W-:-:S12]  /*1e50*/  BSSY.RECONVERGENT B2, `(.L_x_34) ;  /* 0x000001b000027945 */ /* 0x000fd80003800200 */
[----:B------:R-:W-:Y:S05]  /*1e60*/  @!P0 BRA `(.L_x_35) ;  /* 0x0000000000588947 */ /* 0x000fea0003800000 */
[----:B------:R-:W-:-:S05]  /*1e70*/  IADD3 R19, PT, PT, R2, -0x2ee0, RZ ;  /* 0xffffd12002137810 */ /* 0x000fca0007ffe0ff */
[----:B0-----:R-:W-:-:S06]  /*1e80*/  IMAD.WIDE R8, R19, 0x4, R14 ;  /* 0x0000000413087825 */ /* 0x001fcc00078e020e */
[----:B------:R-:W1:Y:S01]  /*1e90*/  LDG.E R8, desc[UR10][R8.64] ;  /* 0x0000000a08087981 */ /* 0x000e62000c1e1900 */
[----:B------:R-:W0:Y:S01]  /*1ea0*/  MUFU.RCP R7, R4 ;  /* 0x0000000400077308 */ /* 0x000e220000001000 */
[----:B------:R-:W-:Y:S01]  /*1eb0*/  BSSY.RECONVERGENT B3, `(.L_x_36) ;  /* 0x000000c000037945 */ /* 0x000fe20003800200 */
[----:B0-----:R-:W-:-:S04]  /*1ec0*/  FFMA R0, R7, -R4, 1 ;  /* 0x3f80000007007423 */ /* 0x001fc80000000804 */
[----:B------:R-:W-:Y:S01]  /*1ed0*/  FFMA R0, R7, R0, R7 ;  /* 0x0000000007007223 */ /* 0x000fe20000000007 */
[----:B-1----:R-:W-:-:S04]  /*1ee0*/  FADD R11, R8, -R5 ;  /* 0x80000005080b7221 */ /* 0x002fc80000000000 */
        /* <DEDUP_REMOVED lines=8> */
.L_x_37:
[----:B------:R-:W-:Y:S05]  /*1f70*/  BSYNC.RECONVERGENT B3 ;  /* 0x0000000000037941 */ /* 0x000fea0003800200 */
.L_x_36:
[----:B------:R-:W-:Y:S02]  /*1f80*/  MOV R8, UR8 ;  /* 0x0000000800087c02 */ /* 0x000fe40008000f00 */
[----:B------:R-:W-:-:S03]  /*1f90*/  MOV R9, UR9 ;  /* 0x0000000900097c02 */ /* 0x000fc60008000f00 */
[----:B------:R-:W-:-:S05]  /*1fa0*/  IMAD.WIDE R10, R19, 0x4, R8 ;  /* 0x00000004130a7825 */ /* 0x000fca00078e0208 */
[----:B------:R0:W-:Y:S01]  /*1fb0*/  STG.E desc[UR10][R10.64], R7 ;  /* 0x000000070a007986 */ /* 0x0001e2000c10190a */
[----:B------:R-:W-:Y:S05]  /*1fc0*/  BRA `(.L_x_38) ;  /* 0x00000000000c7947 */ /* 0x000fea0003800000 */
.L_x_35:
[----:B01----:R-:W-:-:S05]  /*1fd0*/  IADD3 R11, PT, PT, R2, -0x2ee0, RZ ;  /* 0xffffd120020b7810 */ /* 0x003fca0007ffe0ff */
[----:B------:R-:W-:-:S05]  /*1fe0*/  IMAD.WIDE R10, R11, 0x4, R8 ;  /* 0x000000040b0a7825 */ /* 0x000fca00078e0208 */
[----:B------:R1:W-:Y:S02]  /*1ff0*/  STG.E desc[UR10][R10.64], RZ ;  /* 0x000000ff0a007986 */ /* 0x0003e4000c10190a */
.L_x_38:
[----:B------:R-:W-:Y:S05]  /*2000*/  BSYNC.RECONVERGENT B2 ;  /* 0x0000000000027941 */ /* 0x000fea0003800200 */
.L_x_34:
[----:B------:R-:W-:Y:S01]  /*2010*/  FSETP.NEU.AND P0, PT, R4, RZ, PT ;  /* 0x000000ff0400720b */ /* 0x000fe20003f0d000 */
[----:B------:R-:W-:-:S12]  /*2020*/  BSSY.RECONVERGENT B2, `(.L_x_39) ;  /* 0x000001b000027945 */ /* 0x000fd80003800200 */
[----:B------:R-:W-:Y:S05]  /*2030*/  @!P0 BRA `(.L_x_40) ;  /* 0x0000000000588947 */ /* 0x000fea0003800000 */
[----:B------:R-:W-:-:S05]  /*2040*/  IADD3 R19, PT, PT, R2, -0x1770, RZ ;  /* 0xffffe89002137810 */ /* 0x000fca0007ffe0ff */
[----:B------:R-:W-:-:S06]  /*2050*/  IMAD.WIDE R8, R19, 0x4, R14 ;  /* 0x0000000413087825 */ /* 0x000fcc00078e020e */
[----:B------:R-:W1:Y:S01]  /*2060*/  LDG.E R8, desc[UR10][R8.64] ;  /* 0x0000000a08087981 */ /* 0x000e62000c1e1900 */
[----:B0-----:R-:W0:Y:S01]  /*2070*/  MUFU.RCP R7, R4 ;  /* 0x0000000400077308 */ /* 0x001e220000001000 */
        /* <DEDUP_REMOVED lines=12> */
.L_x_42:
[----:B------:R-:W-:Y:S05]  /*2140*/  BSYNC.RECONVERGENT B3 ;  /* 0x0000000000037941 */ /* 0x000fea0003800200 */
.L_x_41:
[----:B------:R-:W-:Y:S02]  /*2150*/  MOV R8, UR8 ;  /* 0x0000000800087c02 */ /* 0x000fe40008000f00 */
[----:B------:R-:W-:-:S03]  /*2160*/  MOV R9, UR9 ;  /* 0x0000000900097c02 */ /* 0x000fc60008000f00 */
[----:B------:R-:W-:-:S05]  /*2170*/  IMAD.WIDE R10, R19, 0x4, R8 ;  /* 0x00000004130a7825 */ /* 0x000fca00078e0208 */
[----:B------:R0:W-:Y:S01]  /*2180*/  STG.E desc[UR10][R10.64], R7 ;  /* 0x000000070a007986 */ /* 0x0001e2000c10190a */
[----:B------:R-:W-:Y:S05]  /*2190*/  BRA `(.L_x_43) ;  /* 0x00000000000c7947 */ /* 0x000fea0003800000 */
.L_x_40:
[----:B01----:R-:W-:-:S05]  /*21a0*/  IADD3 R11, PT, PT, R2, -0x1770, RZ ;  /* 0xffffe890020b7810 */ /* 0x003fca0007ffe0ff */
[----:B------:R-:W-:-:S05]  /*21b0*/  IMAD.WIDE R10, R11, 0x4, R8 ;  /* 0x000000040b0a7825 */ /* 0x000fca00078e0208 */
[----:B------:R1:W-:Y:S02]  /*21c0*/  STG.E desc[UR10][R10.64], RZ ;  /* 0x000000ff0a007986 */ /* 0x0003e4000c10190a */
.L_x_43:
[----:B------:R-:W-:Y:S05]  /*21d0*/  BSYNC.RECONVERGENT B2 ;  /* 0x0000000000027941 */ /* 0x000fea0003800200 */
.L_x_39:
[----:B------:R-:W-:Y:S01]  /*21e0*/  FSETP.NEU.AND P0, PT, R4, RZ, PT ;  /* 0x000000ff0400720b */ /* 0x000fe20003f0d000 */
[----:B------:R-:W-:-:S12]  /*21f0*/  BSSY.RECONVERGENT B2, `(.L_x_44) ;  /* 0x0000019000027945 */ /* 0x000fd80003800200 */
[----:B------:R-:W-:Y:S05]  /*2200*/  @!P0 BRA `(.L_x_45) ;  /* 0x0000000000548947 */ /* 0x000fea0003800000 */
        /* <DEDUP_REMOVED lines=15> */
.L_x_47:
[----:B------:R-:W-:Y:S05]  /*2300*/  BSYNC.RECONVERGENT B3 ;  /* 0x0000000000037941 */ /* 0x000fea0003800200 */
.L_x_46:
[----:B------:R-:W-:Y:S02]  /*2310*/  MOV R8, UR8 ;  /* 0x0000000800087c02 */ /* 0x000fe40008000f00 */
[----:B------:R-:W-:-:S03]  /*2320*/  MOV R9, UR9 ;  /* 0x0000000900097c02 */ /* 0x000fc60008000f00 */
[----:B------:R-:W-:-:S05]  /*2330*/  IMAD.WIDE R10, R2, 0x4, R8 ;  /* 0x00000004020a7825 */ /* 0x000fca00078e0208 */
[----:B------:R0:W-:Y:S01]  /*2340*/  STG.E desc[UR10][R10.64], R7 ;  /* 0x000000070a007986 */ /* 0x0001e2000c10190a */
[----:B------:R-:W-:Y:S05]  /*2350*/  BRA `(.L_x_48) ;  /* 0x0000000000087947 */ /* 0x000fea0003800000 */
.L_x_45:
[----:B01----:R-:W-:-:S05]  /*2360*/  IMAD.WIDE R10, R2, 0x4, R8 ;  /* 0x00000004020a7825 */ /* 0x003fca00078e0208 */
[----:B------:R1:W-:Y:S02]  /*2370*/  STG.E desc[UR10][R10.64], RZ ;  /* 0x000000ff0a007986 */ /* 0x0003e4000c10190a */
.L_x_48:
[----:B------:R-:W-:Y:S05]  /*2380*/  BSYNC.RECONVERGENT B2 ;  /* 0x0000000000027941 */ /* 0x000fea0003800200 */
.L_x_44:
[----:B------:R-:W-:Y:S01]  /*2390*/  FSETP.NEU.AND P0, PT, R4, RZ, PT ;  /* 0x000000ff0400720b */ /* 0x000fe20003f0d000 */
[----:B------:R-:W-:-:S12]  /*23a0*/  BSSY.RECONVERGENT B2, `(.L_x_49) ;  /* 0x000001b000027945 */ /* 0x000fd80003800200 */
[----:B------:R-:W-:Y:S05]  /*23b0*/  @!P0 BRA `(.L_x_50) ;  /* 0x0000000000588947 */ /* 0x000fea0003800000 */
[----:B------:R-:W-:-:S05]  /*23c0*/  IADD3 R19, PT, PT, R2, 0x1770, RZ ;  /* 0x0000177002137810 */ /* 0x000fca0007ffe0ff */
        /* <DEDUP_REMOVED lines=15> */
.L_x_52:
[----:B------:R-:W-:Y:S05]  /*24c0*/  BSYNC.RECONVERGENT B3 ;  /* 0x0000000000037941 */ /* 0x000fea0003800200 */
.L_x_51:
[----:B------:R-:W-:Y:S02]  /*24d0*/  MOV R8, UR8 ;  /* 0x0000000800087c02 */ /* 0x000fe40008000f00 */
[----:B------:R-:W-:-:S03]  /*24e0*/  MOV R9, UR9 ;  /* 0x0000000900097c02 */ /* 0x000fc60008000f00 */
[----:B------:R-:W-:-:S05]  /*24f0*/  IMAD.WIDE R10, R19, 0x4, R8 ;  /* 0x00000004130a7825 */ /* 0x000fca00078e0208 */
[----:B------:R0:W-:Y:S01]  /*2500*/  STG.E desc[UR10][R10.64], R7 ;  /* 0x000000070a007986 */ /* 0x0001e2000c10190a */
[----:B------:R-:W-:Y:S05]  /*2510*/  BRA `(.L_x_53) ;  /* 0x00000000000c7947 */ /* 0x000fea0003800000 */
.L_x_50:
[----:B01----:R-:W-:-:S05]  /*2520*/  IADD3 R11, PT, PT, R2, 0x1770, RZ ;  /* 0x00001770020b7810 */ /* 0x003fca0007ffe0ff */
[----:B------:R-:W-:-:S05]  /*2530*/  IMAD.WIDE R10, R11, 0x4, R8 ;  /* 0x000000040b0a7825 */ /* 0x000fca00078e0208 */
[----:B------:R1:W-:Y:S02]  /*2540*/  STG.E desc[UR10][R10.64], RZ ;  /* 0x000000ff0a007986 */ /* 0x0003e4000c10190a */
.L_x_53:
[----:B------:R-:W-:Y:S05]  /*2550*/  BSYNC.RECONVERGENT B2 ;  /* 0x0000000000027941 */ /* 0x000fea0003800200 */
.L_x_49:
[----:B------:R-:W-:Y:S01]  /*2560*/  FSETP.NEU.AND P0, PT, R4, RZ, PT ;  /* 0x000000ff0400720b */ /* 0x000fe20003f0d000 */
[----:B------:R-:W-:-:S12]  /*2570*/  BSSY.RECONVERGENT B2, `(.L_x_54) ;  /* 0x000001b000027945 */ /* 0x000fd80003800200 */
[----:B------:R-:W-:Y:S05]  /*2580*/  @!P0 BRA `(.L_x_55) ;  /* 0x0000000000588947 */ /* 0x000fea0003800000 */
[----:B01----:R-:W-:-:S05]  /*2590*/  IADD3 R10, PT, PT, R2, 0x2ee0, RZ ;  /* 0x00002ee0020a7810 */ /* 0x003fca0007ffe0ff */
[----:B------:R-:W-:-:S06]  /*25a0*/  IMAD.WIDE R8, R10, 0x4, R14 ;  /* 0x000000040a087825 */ /* 0x000fcc00078e020e */
[----:B------:R-:W3:Y:S01]  /*25b0*/  LDG.E R8, desc[UR10][R8.64] ;  /* 0x0000000a08087981 */ /* 0x000ee2000c1e1900 */
[----:B------:R-:W0:Y:S01]  /*25c0*/  MUFU.RCP R7, R4 ;  /* 0x0000000400077308 */ /* 0x000e220000001000 */
        /* <DEDUP_REMOVED lines=12> */
.L_x_57:
[----:B------:R-:W-:Y:S05]  /*2690*/  BSYNC.RECONVERGENT B3 ;  /* 0x0000000000037941 */ /* 0x000fea0003800200 */
.L_x_56:
[----:B------:R-:W-:Y:S02]  /*26a0*/  MOV R8, UR8 ;  /* 0x0000000800087c02 */ /* 0x000fe40008000f00 */
[----:B------:R-:W-:-:S03]  /*26b0*/  MOV R9, UR9 ;  /* 0x0000000900097c02 */ /* 0x000fc60008000f00 */
[----:B------:R-:W-:-:S05]  /*26c0*/  IMAD.WIDE R10, R10, 0x4, R8 ;  /* 0x000000040a0a7825 */ /* 0x000fca00078e0208 */
[----:B------:R0:W-:Y:S01]  /*26d0*/  STG.E desc[UR10][R10.64], R7 ;  /* 0x000000070a007986 */ /* 0x0001e2000c10190a */
[----:B------:R-:W-:Y:S05]  /*26e0*/  BRA `(.L_x_58) ;  /* 0x00000000000c7947 */ /* 0x000fea0003800000 */
.L_x_55:
[----:B01----:R-:W-:-:S05]  /*26f0*/  IADD3 R11, PT, PT, R2, 0x2ee0, RZ ;  /* 0x00002ee0020b7810 */ /* 0x003fca0007ffe0ff */
[----:B------:R-:W-:-:S05]  /*2700*/  IMAD.WIDE R10, R11, 0x4, R8 ;  /* 0x000000040b0a7825 */ /* 0x000fca00078e0208 */
[----:B------:R1:W-:Y:S02]  /*2710*/  STG.E desc[UR10][R10.64], RZ ;  /* 0x000000ff0a007986 */ /* 0x0003e4000c10190a */
.L_x_58:
[----:B------:R-:W-:Y:S05]  /*2720*/  BSYNC.RECONVERGENT B2 ;  /* 0x0000000000027941 */ /* 0x000fea0003800200 */
.L_x_54:
        /* <DEDUP_REMOVED lines=19> */
.L_x_62:
[----:B------:R-:W-:Y:S05]  /*2860*/  BSYNC.RECONVERGENT B3 ;  /* 0x0000000000037941 */ /* 0x000fea0003800200 */
.L_x_61:
[----:B--2---:R-:W-:-:S05]  /*2870*/  IMAD.WIDE R10, R10, 0x4, R12 ;  /* 0x000000040a0a7825 */ /* 0x004fca00078e020c */
[----:B------:R0:W-:Y:S01]  /*2880*/  STG.E desc[UR10][R10.64], R7 ;  /* 0x000000070a007986 */ /* 0x0001e2000c10190a */
[----:B------:R-:W-:Y:S05]  /*2890*/  BRA `(.L_x_63) ;  /* 0x00000000000c7947 */ /* 0x000fea0003800000 */
.L_x_60:
[----:B0-----:R-:W-:-:S05]  /*28a0*/  IADD3 R7, PT, PT, R2, 0x4650, RZ ;  /* 0x0000465002077810 */ /* 0x001fca0007ffe0ff */
[----:B------:R-:W-:-:S05]  /*28b0*/  IMAD.WIDE R8, R7, 0x4, R8 ;  /* 0x0000000407087825 */ /* 0x000fca00078e0208 */
[----:B------:R3:W-:Y:S02]  /*28c0*/  STG.E desc[UR10][R8.64], RZ ;  /* 0x000000ff08007986 */ /* 0x0007e4000c10190a */
.L_x_63:
[----:B------:R-:W-:Y:S05]  /*28d0*/  BSYNC.RECONVERGENT B2 ;  /* 0x0000000000027941 */ /* 0x000fea0003800200 */
.L_x_59:
[----:B------:R-:W-:Y:S01]  /*28e0*/  IADD3 R2, PT, PT, R2, 0xbb80, RZ ;  /* 0x0000bb8002027810 */ /* 0x000fe20007ffe0ff */
[----:B------:R-:W-:Y:S06]  /*28f0*/  BRA.U UP0, `(.L_x_64) ;  /* 0xfffffff100647547 */ /* 0x000fec000b83ffff */
.L_x_24:
[----:B------:R-:W-:-:S13]  /*2900*/  ISETP.NE.AND P0, PT, RZ, UR6, PT ;  /* 0x00000006ff007c0c */ /* 0x000fda000bf05270 */
[----:B------:R-:W-:Y:S05]  /*2910*/  @!P0 EXIT ;  /* 0x000000000000894d */ /* 0x000fea0003800000 */
[----:B------:R-:W4:Y:S01]  /*2920*/  LDCU UR4, c[0x0][0x390] ;  /* 0x00007200ff0477ac */ /* 0x000f220008000800 */
[----:B------:R-:W-:Y:S02]  /*2930*/  UISETP.GE.U32.AND UP0, UPT, UR6, 0x4, UPT ;  /* 0x000000040600788c */ /* 0x000fe4000bf06070 */
[----:B----4-:R-:W-:-:S07]  /*2940*/  ULOP3.LUT UR4, UR4, 0x3, URZ, 0xc0, !UPT ;  /* 0x0000000304047892 */ /* 0x010fce000f8ec0ff */
[----:B------:R-:W-:Y:S05]  /*2950*/  BRA.U !UP0, `(.L_x_65) ;  /* 0x0000000908047547 */ /* 0x000fea000b800000 */
[----:B------:R-:W-:Y:S01]  /*2960*/  FSETP.NEU.AND P0, PT, R4, RZ, PT ;  /* 0x000000ff0400720b */ /* 0x000fe20003f0d000 */
[----:B------:R-:W-:-:S12]  /*2970*/  BSSY.RECONVERGENT B2, `(.L_x_66) ;  /* 0x0000020000027945 */ /* 0x000fd80003800200 */
[----:B------:R-:W-:Y:S05]  /*2980*/  @!P0 BRA `(.L_x_67) ;  /* 0x0000000000608947 */ /* 0x000fea0003800000 */
[----:B---3--:R-:W3:Y:S01]  /*2990*/  LDC.64 R8, c[0x0][0x380] ;  /* 0x0000e000ff087b82 */ /* 0x008ee20000000a00 */
[----:B------:R-:W-:-:S04]  /*29a0*/  IMAD R2, R3, 0x1770, R6 ;  /* 0x0000177003027824 */ /* 0x000fc800078e0206 */
[----:B---3--:R-:W-:-:S06]  /*29b0*/  IMAD.WIDE R8, R2, 0x4, R8 ;  /* 0x0000000402087825 */ /* 0x008fcc00078e0208 */
        /* <DEDUP_REMOVED lines=14> */
.L_x_69:
[----:B------:R-:W-:Y:S05]  /*2aa0*/  BSYNC.RECONVERGENT B3 ;  /* 0x0000000000037941 */ /* 0x000fea0003800200 */
.L_x_68:
[----:B------:R-:W0:Y:S02]  /*2ab0*/  LDCU.64 UR6, c[0x0][0x388] ;  /* 0x00007100ff0677ac */ /* 0x000e240008000a00 */
[----:B0-----:R-:W-:Y:S02]  /*2ac0*/  MOV R8, UR6 ;  /* 0x0000000600087c02 */ /* 0x001fe40008000f00 */
[----:B------:R-:W-:-:S03]  /*2ad0*/  MOV R9, UR7 ;  /* 0x0000000700097c02 */ /* 0x000fc60008000f00 */
[----:B------:R-:W-:-:S05]  /*2ae0*/  IMAD.WIDE R10, R2, 0x4, R8 ;  /* 0x00000004020a7825 */ /* 0x000fca00078e0208 */
[----:B------:R0:W-:Y:S01]  /*2af0*/  STG.E desc[UR10][R10.64], R7 ;  /* 0x000000070a007986 */ /* 0x0001e2000c10190a */
[----:B------:R-:W-:Y:S05]  /*2b00*/  BRA `(.L_x_70) ;  /* 0x0000000000187947 */ /* 0x000fea0003800000 */
.L_x_67:
[----:B------:R-:W3:Y:S01]  /*2b10*/  LDCU.64 UR6, c[0x0][0x388] ;  /* 0x00007100ff0677ac */ /* 0x000ee20008000a00 */
[----:B01----:R-:W-:Y:S01]  /*2b20*/  IMAD R11, R3, 0x1770, R6 ;  /* 0x00001770030b7824 */ /* 0x003fe200078e0206 */
[----:B---3--:R-:W-:Y:S02]  /*2b30*/  MOV R8, UR6 ;  /* 0x0000000600087c02 */ /* 0x008fe40008000f00 */
[----:B------:R-:W-:-:S03]  /*2b40*/  MOV R9, UR7 ;  /* 0x0000000700097c02 */ /* 0x000fc60008000f00 */
[----:B------:R-:W-:-:S05]  /*2b50*/  IMAD.WIDE R10, R11, 0x4, R8 ;  /* 0x000000040b0a7825 */ /* 0x000fca00078e0208 */
[----:B------:R1:W-:Y:S02]  /*2b60*/  STG.E desc[UR10][R10.64], RZ ;  /* 0x000000ff0a007986 */ /* 0x0003e4000c10190a */
.L_x_70:
[----:B------:R-:W-:Y:S05]  /*2b70*/  BSYNC.RECONVERGENT B2 ;  /* 0x0000000000027941 */ /* 0x000fea0003800200 */
.L_x_66:
[----:B------:R-:W-:Y:S01]  /*2b80*/  FSETP.NEU.AND P0, PT, R4, RZ, PT ;  /* 0x000000ff0400720b */ /* 0x000fe20003f0d000 */
[----:B------:R-:W-:Y:S01]  /*2b90*/  BSSY.RECONVERGENT B2, `(.L_x_71) ;  /* 0x000001e000027945 */ /* 0x000fe20003800200 */
[----:B0-----:R-:W-:-:S11]  /*2ba0*/  IADD3 R7, PT, PT, R3, 0x1, RZ ;  /* 0x0000000103077810 */ /* 0x001fd60007ffe0ff */
[----:B------:R-:W-:Y:S05]  /*2bb0*/  @!P0 BRA `(.L_x_72) ;  /* 0x0000000000608947 */ /* 0x000fea0003800000 */
[----:B------:R-:W0:Y:S01]  /*2bc0*/  LDC.64 R8, c[0x0][0x380] ;  /* 0x0000e000ff087b82 */ /* 0x000e220000000a00 */
[----:B------:R-:W-:-:S04]  /*2bd0*/  IMAD R2, R7, 0x1770, R6 ;  /* 0x0000177007027824 */ /* 0x000fc800078e0206 */
        /* <DEDUP_REMOVED lines=15> */
.L_x_74:
[----:B------:R-:W-:Y:S05]  /*2cd0*/  BSYNC.RECONVERGENT B3 ;  /* 0x0000000000037941 */ /* 0x000fea0003800200 */
.L_x_73:
[----:B------:R-:W0:Y:S02]  /*2ce0*/  LDCU.64 UR6, c[0x0][0x388] ;  /* 0x00007100ff0677ac */ /* 0x000e240008000a00 */
[----:B0-----:R-:W-:Y:S02]  /*2cf0*/  MOV R8, UR6 ;  /* 0x0000000600087c02 */ /* 0x001fe40008000f00 */
[----:B------:R-:W-:-:S03]  /*2d00*/  MOV R9, UR7 ;  /* 0x0000000700097c02 */ /* 0x000fc60008000f00 */
[----:B------:R-:W-:-:S05]  /*2d10*/  IMAD.WIDE R10, R2, 0x4, R8 ;  /* 0x00000004020a7825 */ /* 0x000fca00078e0208 */
[----:B------:R0:W-:Y:S01]  /*2d20*/  STG.E desc[UR10][R10.64], R7 ;  /* 0x000000070a007986 */ /* 0x0001e2000c10190a */
[----:B------:R-:W-:Y:S05]  /*2d30*/  BRA `(.L_x_75) ;  /* 0x00000000000c7947 */ /* 0x000fea0003800000 */
.L_x_72:
[----:B-1----:R-:W-:-:S04]  /*2d40*/  IMAD R11, R7, 0x1770, R6 ;  /* 0x00001770070b7824 */ /* 0x002fc800078e0206 */
[----:B------:R-:W-:-:S05]  /*2d50*/  IMAD.WIDE R10, R11, 0x4, R8 ;  /* 0x000000040b0a7825 */ /* 0x000fca00078e0208 */
[----:B------:R1:W-:Y:S02]  /*2d60*/  STG.E desc[UR10][R10.64], RZ ;  /* 0x000000ff0a007986 */ /* 0x0003e4000c10190a */
.L_x_75:
[----:B------:R-:W-:Y:S05]  /*2d70*/  BSYNC.RECONVERGENT B2 ;  /* 0x0000000000027941 */ /* 0x000fea0003800200 */
.L_x_71:
        /* <DEDUP_REMOVED lines=21> */
.L_x_79:
[----:B------:R-:W-:Y:S05]  /*2ed0*/  BSYNC.RECONVERGENT B3 ;  /* 0x0000000000037941 */ /* 0x000fea0003800200 */
.L_x_78:
[----:B------:R-:W0:Y:S02]  /*2ee0*/  LDCU.64 UR6, c[0x0][0x388] ;  /* 0x00007100ff0677ac */ /* 0x000e240008000a00 */
[----:B0-----:R-:W-:Y:S02]  /*2ef0*/  MOV R8, UR6 ;  /* 0x0000000600087c02 */ /* 0x001fe40008000f00 */
[----:B------:R-:W-:-:S03]  /*2f00*/  MOV R9, UR7 ;  /* 0x0000000700097c02 */ /* 0x000fc60008000f00 */
[----:B------:R-:W-:-:S05]  /*2f10*/  IMAD.WIDE R10, R2, 0x4, R8 ;  /* 0x00000004020a7825 */ /* 0x000fca00078e0208 */
[----:B------:R0:W-:Y:S01]  /*2f20*/  STG.E desc[UR10][R10.64], R7 ;  /* 0x000000070a007986 */ /* 0x0001e2000c10190a */
[----:B------:R-:W-:Y:S05]  /*2f30*/  BRA `(.L_x_80) ;  /* 0x00000000000c7947 */ /* 0x000fea0003800000 */
.L_x_77:
[----:B-1----:R-:W-:-:S04]  /*2f40*/  IMAD R11, R7, 0x1770, R6 ;  /* 0x00001770070b7824 */ /* 0x002fc800078e0206 */
[----:B------:R-:W-:-:S05]  /*2f50*/  IMAD.WIDE R10, R11, 0x4, R8 ;  /* 0x000000040b0a7825 */ /* 0x000fca00078e0208 */
[----:B------:R1:W-:Y:S02]  /*2f60*/  STG.E desc[UR10][R10.64], RZ ;  /* 0x000000ff0a007986 */ /* 0x0003e4000c10190a */
.L_x_80:
[----:B------:R-:W-:Y:S05]  /*2f70*/  BSYNC.RECONVERGENT B2 ;  /* 0x0000000000027941 */ /* 0x000fea0003800200 */
.L_x_76:
        /* <DEDUP_REMOVED lines=21> */
.L_x_84:
[----:B------:R-:W-:Y:S05]  /*30d0*/  BSYNC.RECONVERGENT B3 ;  /* 0x0000000000037941 */ /* 0x000fea0003800200 */
.L_x_83:
[----:B------:R-:W0:Y:S02]  /*30e0*/  LDC.64 R8, c[0x0][0x388] ;  /* 0x0000e200ff087b82 */ /* 0x000e240000000a00 */
[----:B0-----:R-:W-:-:S05]  /*30f0*/  IMAD.WIDE R8, R2, 0x4, R8 ;  /* 0x0000000402087825 */ /* 0x001fca00078e0208 */
[----:B------:R0:W-:Y:S01]  /*3100*/  STG.E desc[UR10][R8.64], R7 ;  /* 0x0000000708007986 */ /* 0x0001e2000c10190a */
[----:B------:R-:W-:Y:S05]  /*3110*/  BRA `(.L_x_85) ;  /* 0x00000000000c7947 */ /* 0x000fea0003800000 */
.L_x_82:
[----:B------:R-:W-:-:S04]  /*3120*/  IMAD R7, R7, 0x1770, R6 ;  /* 0x0000177007077824 */ /* 0x000fc800078e0206 */
[----:B------:R-:W-:-:S05]  /*3130*/  IMAD.WIDE R8, R7, 0x4, R8 ;  /* 0x0000000407087825 */ /* 0x000fca00078e0208 */
[----:B------:R3:W-:Y:S02]  /*3140*/  STG.E desc[UR10][R8.64], RZ ;  /* 0x000000ff08007986 */ /* 0x0007e4000c10190a */
.L_x_85:
[----:B------:R-:W-:Y:S05]  /*3150*/  BSYNC.RECONVERGENT B2 ;  /* 0x0000000000027941 */ /* 0x000fea0003800200 */
.L_x_81:
[----:B------:R-:W-:-:S07]  /*3160*/  IADD3 R3, PT, PT, R3, 0x4, RZ ;  /* 0x0000000403037810 */ /* 0x000fce0007ffe0ff */
.L_x_65:
[----:B------:R-:W-:-:S13]  /*3170*/  ISETP.NE.AND P0, PT, RZ, UR4, PT ;  /* 0x00000004ff007c0c */ /* 0x000fda000bf05270 */
[----:B------:R-:W-:Y:S05]  /*3180*/  @!P0 EXIT ;  /* 0x000000000000894d */ /* 0x000fea0003800000 */
[----:B------:R-:W-:-:S09]  /*3190*/  UISETP.NE.AND UP0, UPT, UR4, 0x1, UPT ;  /* 0x000000010400788c */ /* 0x000fd2000bf05270 */
[----:B------:R-:W-:Y:S05]  /*31a0*/  BRA.U !UP0, `(.L_x_86) ;  /* 0x0000000508047547 */ /* 0x000fea000b800000 */
[----:B------:R-:W-:Y:S01]  /*31b0*/  FSETP.NEU.AND P0, PT, R4, RZ, PT ;  /* 0x000000ff0400720b */ /* 0x000fe20003f0d000 */
[----:B------:R-:W-:-:S12]  /*31c0*/  BSSY.RECONVERGENT B2, `(.L_x_87) ;  /* 0x0000020000027945 */ /* 0x000fd80003800200 */
[----:B------:R-:W-:Y:S05]  /*31d0*/  @!P0 BRA `(.L_x_88) ;  /* 0x0000000000608947 */ /* 0x000fea0003800000 */
[----:B0--3--:R-:W0:Y:S01]  /*31e0*/  LDC.64 R8, c[0x0][0x380] ;  /* 0x0000e000ff087b82 */ /* 0x009e220000000a00 */
        /* <DEDUP_REMOVED lines=16> */
.L_x_90:
[----:B------:R-:W-:Y:S05]  /*32f0*/  BSYNC.RECONVERGENT B3 ;  /* 0x0000000000037941 */ /* 0x000fea0003800200 */
.L_x_89:
[----:B------:R-:W0:Y:S02]  /*3300*/  LDCU.64 UR4, c[0x0][0x388] ;  /* 0x00007100ff0477ac */ /* 0x000e240008000a00 */
[----:B0-----:R-:W-:Y:S02]  /*3310*/  MOV R10, UR4 ;  /* 0x00000004000a7c02 */ /* 0x001fe40008000f00 */
[----:B------:R-:W-:-:S03]  /*3320*/  MOV R11, UR5 ;  /* 0x00000005000b7c02 */ /* 0x000fc60008000f00 */
[----:B------:R-:W-:-:S05]  /*3330*/  IMAD.WIDE R8, R2, 0x4, R10 ;  /* 0x0000000402087825 */ /* 0x000fca00078e020a */
[----:B------:R1:W-:Y:S01]  /*3340*/  STG.E desc[UR10][R8.64], R7 ;  /* 0x0000000708007986 */ /* 0x0003e2000c10190a */
[----:B------:R-:W-:Y:S05]  /*3350*/  BRA `(.L_x_91) ;  /* 0x0000000000187947 */ /* 0x000fea0003800000 */
.L_x_88:
[----:B------:R-:W1:Y:S01]  /*3360*/  LDCU.64 UR4, c[0x0][0x388] ;  /* 0x00007100ff0477ac */ /* 0x000e620008000a00 */
[----:B0--3--:R-:W-:Y:S01]  /*3370*/  IMAD R9, R3, 0x1770, R6 ;  /* 0x0000177003097824 */ /* 0x009fe200078e0206 */
[----:B-1----:R-:W-:Y:S02]  /*3380*/  MOV R10, UR4 ;  /* 0x00000004000a7c02 */ /* 0x002fe40008000f00 */
[----:B------:R-:W-:-:S03]  /*3390*/  MOV R11, UR5 ;  /* 0x00000005000b7c02 */ /* 0x000fc60008000f00 */
[----:B------:R-:W-:-:S05]  /*33a0*/  IMAD.WIDE R8, R9, 0x4, R10 ;  /* 0x0000000409087825 */ /* 0x000fca00078e020a */
[----:B------:R0:W-:Y:S02]  /*33b0*/  STG.E desc[UR10][R8.64], RZ ;  /* 0x000000ff08007986 */ /* 0x0001e4000c10190a */
.L_x_91:
[----:B------:R-:W-:Y:S05]  /*33c0*/  BSYNC.RECONVERGENT B2 ;  /* 0x0000000000027941 */ /* 0x000fea0003800200 */
.L_x_87:
[----:B------:R-:W-:Y:S01]  /*33d0*/  FSETP.NEU.AND P0, PT, R4, RZ, PT ;  /* 0x000000ff0400720b */ /* 0x000fe20003f0d000 */
[----:B------:R-:W-:Y:S01]  /*33e0*/  BSSY.RECONVERGENT B2, `(.L_x_92) ;  /* 0x000001c000027945 */ /* 0x000fe20003800200 */
[----:B-1----:R-:W-:-:S11]  /*33f0*/  IADD3 R7, PT, PT, R3, 0x1, RZ ;  /* 0x0000000103077810 */ /* 0x002fd60007ffe0ff */
[----:B------:R-:W-:Y:S05]  /*3400*/  @!P0 BRA `(.L_x_93) ;  /* 0x0000000000588947 */ /* 0x000fea0003800000 */
[----:B0-----:R-:W0:Y:S01]  /*3410*/  LDC.64 R8, c[0x0][0x380] ;  /* 0x0000e000ff087b82 */ /* 0x001e220000000a00 */
[----:B------:R-:W-:-:S04]  /*3420*/  IMAD R2, R7, 0x1770, R6 ;  /* 0x0000177007027824 */ /* 0x000fc800078e0206 */
[----:B0-----:R-:W-:-:S06]  /*3430*/  IMAD.WIDE R8, R2, 0x4, R8 ;  /* 0x0000000402087825 */ /* 0x001fcc00078e0208 */
        /* <DEDUP_REMOVED lines=14> */
.L_x_95:
[----:B------:R-:W-:Y:S05]  /*3520*/  BSYNC.RECONVERGENT B3 ;  /* 0x0000000000037941 */ /* 0x000fea0003800200 */
.L_x_94:
[----:B------:R-:W0:Y:S02]  /*3530*/  LDC.64 R8, c[0x0][0x388] ;  /* 0x0000e200ff087b82 */ /* 0x000e240000000a00 */
[----:B0-----:R-:W-:-:S05]  /*3540*/  IMAD.WIDE R8, R2, 0x4, R8 ;  /* 0x0000000402087825 */ /* 0x001fca00078e0208 */
[----:B------:R1:W-:Y:S01]  /*3550*/  STG.E desc[UR10][R8.64], R7 ;  /* 0x0000000708007986 */ /* 0x0003e2000c10190a */
[----:B------:R-:W-:Y:S05]  /*3560*/  BRA `(.L_x_96) ;  /* 0x00000000000c7947 */ /* 0x000fea0003800000 */
.L_x_93:
[----:B0-----:R-:W-:-:S04]  /*3570*/  IMAD R9, R7, 0x1770, R6 ;  /* 0x0000177007097824 */ /* 0x001fc800078e0206 */
[----:B------:R-:W-:-:S05]  /*3580*/  IMAD.WIDE R8, R9, 0x4, R10 ;  /* 0x0000000409087825 */ /* 0x000fca00078e020a */
[----:B------:R0:W-:Y:S02]  /*3590*/  STG.E desc[UR10][R8.64], RZ ;  /* 0x000000ff08007986 */ /* 0x0001e4000c10190a */
.L_x_96:
[----:B------:R-:W-:Y:S05]  /*35a0*/  BSYNC.RECONVERGENT B2 ;  /* 0x0000000000027941 */ /* 0x000fea0003800200 */
.L_x_92:
[----:B------:R-:W-:-:S07]  /*35b0*/  IADD3 R3, PT, PT, R3, 0x2, RZ ;  /* 0x0000000203037810 */ /* 0x000fce0007ffe0ff */
.L_x_86:
[----:B------:R-:W4:Y:S02]  /*35c0*/  LDC R0, c[0x0][0x390] ;  /* 0x0000e400ff007b82 */ /* 0x000f240000000800 */
[----:B----4-:R-:W-:-:S04]  /*35d0*/  LOP3.LUT R0, R0, 0x1, RZ, 0xc0, !PT ;  /* 0x0000000100007812 */ /* 0x010fc800078ec0ff */
[----:B------:R-:W-:-:S13]  /*35e0*/  ISETP.NE.U32.AND P0, PT, R0, 0x1, PT ;  /* 0x000000010000780c */ /* 0x000fda0003f05070 */
[----:B------:R-:W-:Y:S05]  /*35f0*/  @P0 EXIT ;  /* 0x000000000000094d */ /* 0x000fea0003800000 */
[----:B------:R-:W-:-:S13]  /*3600*/  FSETP.NEU.AND P0, PT, R4, RZ, PT ;  /* 0x000000ff0400720b */ /* 0x000fda0003f0d000 */
[----:B------:R-:W-:Y:S05]  /*3610*/  @!P0 BRA `(.L_x_97) ;  /* 0x00000000005c8947 */ /* 0x000fea0003800000 */
[----:B01-3--:R-:W0:Y:S01]  /*3620*/  LDC.64 R8, c[0x0][0x380] ;  /* 0x0000e000ff087b82 */ /* 0x00be220000000a00 */
        /* <DEDUP_REMOVED lines=16> */
[----:B------:R-:W-:-:S07]  /*3730*/  MOV R9, R7 ;  /* 0x0000000700097202 */ /* 0x000fce0000000f00 */
.L_x_99:
[----:B------:R-:W-:Y:S05]  /*3740*/  BSYNC.RECONVERGENT B2 ;  /* 0x0000000000027941 */ /* 0x000fea0003800200 */
.L_x_98:
[----:B------:R-:W0:Y:S02]  /*3750*/  LDC.64 R4, c[0x0][0x388] ;  /* 0x0000e200ff047b82 */ /* 0x000e240000000a00 */
[----:B0-----:R-:W-:-:S05]  /*3760*/  IMAD.WIDE R2, R3, 0x4, R4 ;  /* 0x0000000403027825 */ /* 0x001fca00078e0204 */
[----:B------:R-:W-:Y:S01]  /*3770*/  STG.E desc[UR10][R2.64], R9 ;  /* 0x0000000902007986 */ /* 0x000fe2000c10190a */
[----:B------:R-:W-:Y:S05]  /*3780*/  EXIT ;  /* 0x000000000000794d */ /* 0x000fea0003800000 */
.L_x_97:
[----:B------:R-:W4:Y:S01]  /*3790*/  LDC.64 R4, c[0x0][0x388] ;  /* 0x0000e200ff047b82 */ /* 0x000f220000000a00 */
[----:B------:R-:W-:-:S04]  /*37a0*/  IMAD R3, R3, 0x1770, R6 ;  /* 0x0000177003037824 */ /* 0x000fc800078e0206 */
[----:B----4-:R-:W-:-:S05]  /*37b0*/  IMAD.WIDE R2, R3, 0x4, R4 ;  /* 0x0000000403027825 */ /* 0x010fca00078e0204 */
[----:B------:R-:W-:Y:S01]  /*37c0*/  STG.E desc[UR10][R2.64], RZ ;  /* 0x000000ff02007986 */ /* 0x000fe2000c10190a */
[----:B------:R-:W-:Y:S05]  /*37d0*/  EXIT ;  /* 0x000000000000794d */ /* 0x000fea0003800000 */
        .weak           $__internal_0_$__cuda_sm20_sqrt_rn_f32_slowpath
        .type           $__internal_0_$__cuda_sm20_sqrt_rn_f32_slowpath,@function
        .size           $__internal_0_$__cuda_sm20_sqrt_rn_f32_slowpath,($__internal_1_$__cuda_sm3x_div_rn_noftz_f32_slowpath - $__internal_0_$__cuda_sm20_sqrt_rn_f32_slowpath)
$__internal_0_$__cuda_sm20_sqrt_rn_f32_slowpath:
[----:B------:R-:W-:-:S13]  /*37e0*/  LOP3.LUT P0, RZ, R0, 0x7fffffff, RZ, 0xc0, !PT ;  /* 0x7fffffff00ff7812 */ /* 0x000fda000780c0ff */
[----:B------:R-:W-:Y:S01]  /*37f0*/  @!P0 MOV R2, R0 ;  /* 0x0000000000028202 */ /* 0x000fe20000000f00 */
[----:B------:R-:W-:Y:S06]  /*3800*/  @!P0 BRA `(.L_x_100) ;  /* 0x0000000000408947 */ /* 0x000fec0003800000 */
[----:B------:R-:W-:-:S13]  /*3810*/  FSETP.GEU.FTZ.AND P0, PT, R0, RZ, PT ;  /* 0x000000ff0000720b */ /* 0x000fda0003f1e000 */
[----:B------:R-:W-:Y:S01]  /*3820*/  @!P0 MOV R2, 0x7fffffff ;  /* 0x7fffffff00028802 */ /* 0x000fe20000000f00 */
[----:B------:R-:W-:Y:S06]  /*3830*/  @!P0 BRA `(.L_x_100) ;  /* 0x0000000000348947 */ /* 0x000fec0003800000 */
[----:B------:R-:W-:-:S13]  /*3840*/  FSETP.GTU.FTZ.AND P0, PT, |R0|, +INF , PT ;  /* 0x7f8000000000780b */ /* 0x000fda0003f1c200 */
[----:B------:R-:W-:Y:S01]  /*3850*/  @P0 FADD.FTZ R2, R0, 1 ;  /* 0x3f80000000020421 */ /* 0x000fe20000010000 */
[----:B------:R-:W-:Y:S06]  /*3860*/  @P0 BRA `(.L_x_100) ;  /* 0x0000000000280947 */ /* 0x000fec0003800000 */
[----:B------:R-:W-:-:S13]  /*3870*/  FSETP.NEU.FTZ.AND P0, PT, |R0|, +INF , PT ;  /* 0x7f8000000000780b */ /* 0x000fda0003f1d200 */
[----:B------:R-:W-:-:S04]  /*3880*/  @P0 FFMA R3, R0, 1.84467440737095516160e+19, RZ ;  /* 0x5f80000000030823 */ /* 0x000fc800000000ff */
[----:B------:R-:W0:Y:S02]  /*3890*/  @P0 MUFU.RSQ R2, R3 ;  /* 0x0000000300020308 */ /* 0x000e240000001400 */
[----:B0-----:R-:W-:Y:S01]  /*38a0*/  @P0 FMUL.FTZ R4, R3, R2 ;  /* 0x0000000203040220 */ /* 0x001fe20000410000 */
[----:B------:R-:W-:Y:S01]  /*38b0*/  @P0 FMUL.FTZ R8, R2, 0.5 ;  /* 0x3f00000002080820 */ /* 0x000fe20000410000 */
[----:B------:R-:W-:Y:S02]  /*38c0*/  @!P0 MOV R2, R0 ;  /* 0x0000000000028202 */ /* 0x000fe40000000f00 */
[----:B------:R-:W-:-:S04]  /*38d0*/  @P0 FADD.FTZ R7, -R4, -RZ ;  /* 0x800000ff04070221 */ /* 0x000fc80000010100 */
[----:B------:R-:W-:-:S04]  /*38e0*/  @P0 FFMA R7, R4, R7, R3 ;  /* 0x0000000704070223 */ /* 0x000fc80000000003 */
[----:B------:R-:W-:-:S04]  /*38f0*/  @P0 FFMA R7, R7, R8, R4 ;  /* 0x0000000807070223 */ /* 0x000fc80000000004 */
[----:B------:R-:W-:-:S07]  /*3900*/  @P0 FMUL.FTZ R2, R7, 2.3283064365386962891e-10 ;  /* 0x2f80000007020820 */ /* 0x000fce0000410000 */
.L_x_100:
[----:B------:R-:W-:Y:S01]  /*3910*/  HFMA2 R3, -RZ, RZ, 0, 0 ;  /* 0x00000000ff037431 */ /* 0x000fe200000001ff */
[----:B------:R-:W-:Y:S02]  /*3920*/  MOV R4, R2 ;  /* 0x0000000200047202 */ /* 0x000fe40000000f00 */
[----:B------:R-:W-:-:S04]  /*3930*/  MOV R2, R9 ;  /* 0x0000000900027202 */ /* 0x000fc80000000f00 */
[----:B------:R-:W-:Y:S05]  /*3940*/  RET.REL.NODEC R2 `(_Z6vecAddPfS_i) ;  /* 0xffffffc402ac7950 */ /* 0x000fea0003c3ffff */
        .weak           $__internal_1_$__cuda_sm3x_div_rn_noftz_f32_slowpath
        .type           $__internal_1_$__cuda_sm3x_div_rn_noftz_f32_slowpath,@function
        .size           $__internal_1_$__cuda_sm3x_div_rn_noftz_f32_slowpath,(.L_x_114 - $__internal_1_$__cuda_sm3x_div_rn_noftz_f32_slowpath)
$__internal_1_$__cuda_sm3x_div_rn_noftz_f32_slowpath:
[----:B------:R-:W-:Y:S01]  /*3950*/  SHF.R.U32.HI R7, RZ, 0x17, R4 ;  /* 0x00000017ff077819 */ /* 0x000fe20000011604 */
[----:B------:R-:W-:Y:S01]  /*3960*/  BSSY.RECONVERGENT B0, `(.L_x_101) ;  /* 0x0000063000007945 */ /* 0x000fe20003800200 */
[----:B------:R-:W-:Y:S02]  /*3970*/  SHF.R.U32.HI R11, RZ, 0x17, R0 ;  /* 0x00000017ff0b7819 */ /* 0x000fe40000011600 */
[----:B------:R-:W-:Y:S02]  /*3980*/  LOP3.LUT R7, R7, 0xff, RZ, 0xc0, !PT ;  /* 0x000000ff07077812 */ /* 0x000fe400078ec0ff */
[----:B------:R-:W-:Y:S02]  /*3990*/  LOP3.LUT R11, R11, 0xff, RZ, 0xc0, !PT ;  /* 0x000000ff0b0b7812 */ /* 0x000fe400078ec0ff */
[----:B------:R-:W-:Y:S02]  /*39a0*/  IADD3 R16, PT, PT, R7, -0x1, RZ ;  /* 0xffffffff07107810 */ /* 0x000fe40007ffe0ff */
[----:B------:R-:W-:-:S02]  /*39b0*/  IADD3 R17, PT, PT, R11, -0x1, RZ ;  /* 0xffffffff0b117810 */ /* 0x000fc40007ffe0ff */
[----:B------:R-:W-:Y:S02]  /*39c0*/  ISETP.GT.U32.AND P0, PT, R16, 0xfd, PT ;  /* 0x000000fd1000780c */ /* 0x000fe40003f04070 */
[----:B------:R-:W-:Y:S02]  /*39d0*/  MOV R18, R4 ;  /* 0x0000000400127202 */ /* 0x000fe40000000f00 */
[----:B------:R-:W-:-:S13]  /*39e0*/  ISETP.GT.U32.OR P0, PT, R17, 0xfd, P0 ;  /* 0x000000fd1100780c */ /* 0x000fda0000704470 */
[----:B------:R-:W-:Y:S01]  /*39f0*/  @!P0 MOV R9, RZ ;  /* 0x000000ff00098202 */ /* 0x000fe20000000f00 */
[----:B------:R-:W-:Y:S06]  /*3a00*/  @!P0 BRA `(.L_x_102) ;  /* 0x00000000005c8947 */ /* 0x000fec0003800000 */
[----:B------:R-:W-:Y:S02]  /*3a10*/  FSETP.GTU.FTZ.AND P0, PT, |R0|, +INF , PT ;  /* 0x7f8000000000780b */ /* 0x000fe40003f1c200 */
[----:B------:R-:W-:-:S04]  /*3a20*/  FSETP.GTU.FTZ.AND P1, PT, |R4|, +INF , PT ;  /* 0x7f8000000400780b */ /* 0x000fc80003f3c200 */
[----:B------:R-:W-:-:S13]  /*3a30*/  PLOP3.LUT P0, PT, P0, P1, PT, 0xf8, 0x8f ;  /* 0x00000000008f781c */ /* 0x000fda0000703f70 */
[----:B------:R-:W-:Y:S05]  /*3a40*/  @P0 BRA `(.L_x_103) ;  /* 0x00000004004c0947 */ /* 0x000fea0003800000 */
[----:B------:R-:W-:-:S13]  /*3a50*/  LOP3.LUT P0, RZ, R18, 0x7fffffff, R0, 0xc8, !PT ;  /* 0x7fffffff12ff7812 */ /* 0x000fda000780c800 */
[----:B------:R-:W-:Y:S05]  /*3a60*/  @!P0 BRA `(.L_x_104) ;  /* 0x00000004003c8947 */ /* 0x000fea0003800000 */
[----:B------:R-:W-:Y:S02]  /*3a70*/  FSETP.NEU.FTZ.AND P3, PT, |R0|, +INF , PT ;  /* 0x7f8000000000780b */ /* 0x000fe40003f7d200 */
[----:B------:R-:W-:Y:S02]  /*3a80*/  FSETP.NEU.FTZ.AND P1, PT, |R4|, +INF , PT ;  /* 0x7f8000000400780b */ /* 0x000fe40003f3d200 */
[----:B------:R-:W-:-:S11]  /*3a90*/  FSETP.NEU.FTZ.AND P0, PT, |R0|, +INF , PT ;  /* 0x7f8000000000780b */ /* 0x000fd60003f1d200 */
[----:B------:R-:W-:Y:S05]  /*3aa0*/  @!P1 BRA !P3, `(.L_x_104) ;  /* 0x00000004002c9947 */ /* 0x000fea0005800000 */
[----:B------:R-:W-:-:S04]  /*3ab0*/  LOP3.LUT P3, RZ, R0, 0x7fffffff, RZ, 0xc0, !PT ;  /* 0x7fffffff00ff7812 */ /* 0x000fc8000786c0ff */
[----:B------:R-:W-:-:S13]  /*3ac0*/  PLOP3.LUT P1, PT, P1, P3, PT, 0x2f, 0xf2 ;  /* 0x0000000000f2781c */ /* 0x000fda0000f26577 */
[----:B------:R-:W-:Y:S05]  /*3ad0*/  @P1 BRA `(.L_x_105) ;  /* 0x0000000400181947 */ /* 0x000fea0003800000 */
[----:B------:R-:W-:-:S04]  /*3ae0*/  LOP3.LUT P1, RZ, R18, 0x7fffffff, RZ, 0xc0, !PT ;  /* 0x7fffffff12ff7812 */ /* 0x000fc8000782c0ff */
[----:B------:R-:W-:-:S13]  /*3af0*/  PLOP3.LUT P0, PT, P0, P1, PT, 0x2f, 0xf2 ;  /* 0x0000000000f2781c */ /* 0x000fda0000702577 */
[----:B------:R-:W-:Y:S05]  /*3b00*/  @P0 BRA `(.L_x_106) ;  /* 0x0000000400000947 */ /* 0x000fea0003800000 */
[----:B------:R-:W-:Y:S02]  /*3b10*/  ISETP.GE.AND P0, PT, R17, RZ, PT ;  /* 0x000000ff1100720c */ /* 0x000fe40003f06270 */
[----:B------:R-:W-:-:S11]  /*3b20*/  ISETP.GE.AND P1, PT, R16, RZ, PT ;  /* 0x000000ff1000720c */ /* 0x000fd60003f26270 */
[----:B------:R-:W-:Y:S01]  /*3b30*/  @P0 MOV R9, RZ ;  /* 0x000000ff00090202 */ /* 0x000fe20000000f00 */
[----:B------:R-:W-:Y:S01]  /*3b40*/  @!P0 FFMA R0, R0, 1.84467440737095516160e+19, RZ ;  /* 0x5f80000000008823 */ /* 0x000fe200000000ff */
[----:B------:R-:W-:Y:S01]  /*3b50*/  @!P0 MOV R9, 0xffffffc0 ;  /* 0xffffffc000098802 */ /* 0x000fe20000000f00 */
[----:B------:R-:W-:-:S03]  /*3b60*/  @!P1 FFMA R18, R4, 1.84467440737095516160e+19, RZ ;  /* 0x5f80000004129823 */ /* 0x000fc600000000ff */
[----:B------:R-:W-:-:S07]  /*3b70*/  @!P1 IADD3 R9, PT, PT, R9, 0x40, RZ ;  /* 0x0000004009099810 */ /* 0x000fce0007ffe0ff */
.L_x_102:
[----:B------:R-:W-:Y:S01]  /*3b80*/  LEA R17, R7, 0xc0800000, 0x17 ;  /* 0xc080000007117811 */ /* 0x000fe200078eb8ff */
[----:B------:R-:W-:Y:S01]  /*3b90*/  BSSY.RECONVERGENT B1, `(.L_x_107) ;  /* 0x0000036000017945 */ /* 0x000fe20003800200 */
[----:B------:R-:W-:Y:S02]  /*3ba0*/  IADD3 R11, PT, PT, R11, -0x7f, RZ ;  /* 0xffffff810b0b7810 */ /* 0x000fe40007ffe0ff */
[----:B------:R-:W-:-:S03]  /*3bb0*/  IADD3 R20, PT, PT, -R17, R18, RZ ;  /* 0x0000001211147210 */ /* 0x000fc60007ffe1ff */
[----:B------:R-:W-:Y:S01]  /*3bc0*/  IMAD R0, R11, -0x800000, R0 ;  /* 0xff8000000b007824 */ /* 0x000fe200078e0200 */
[----:B------:R-:W0:Y:S01]  /*3bd0*/  MUFU.RCP R16, R20 ;  /* 0x0000001400107308 */ /* 0x000e220000001000 */
[----:B------:R-:W-:-:S04]  /*3be0*/  FADD.FTZ R17, -R20, -RZ ;  /* 0x800000ff14117221 */ /* 0x000fc80000010100 */
[----:B0-----:R-:W-:-:S04]  /*3bf0*/  FFMA R21, R16, R17, 1 ;  /* 0x3f80000010157423 */ /* 0x001fc80000000011 */
[----:B------:R-:W-:-:S04]  /*3c00*/  FFMA R21, R16, R21, R16 ;  /* 0x0000001510157223 */ /* 0x000fc80000000010 */
[----:B------:R-:W-:-:S04]  /*3c10*/  FFMA R16, R0, R21, RZ ;  /* 0x0000001500107223 */ /* 0x000fc800000000ff */
[----:B------:R-:W-:-:S04]  /*3c20*/  FFMA R18, R17, R16, R0 ;  /* 0x0000001011127223 */ /* 0x000fc80000000000 */
[----:B------:R-:W-:Y:S01]  /*3c30*/  FFMA R18, R21, R18, R16 ;  /* 0x0000001215127223 */ /* 0x000fe20000000010 */
[----:B------:R-:W-:-:S03]  /*3c40*/  IADD3 R16, PT, PT, R11, 0x7f, -R7 ;  /* 0x0000007f0b107810 */ /* 0x000fc60007ffe807 */
[----:B------:R-:W-:Y:S01]  /*3c50*/  FFMA R17, R17, R18, R0 ;  /* 0x0000001211117223 */ /* 0x000fe20000000000 */
[----:B------:R-:W-:-:S03]  /*3c60*/  IADD3 R9, PT, PT, R16, R9, RZ ;  /* 0x0000000910097210 */ /* 0x000fc60007ffe0ff */
[----:B------:R-:W-:-:S05]  /*3c70*/  FFMA R0, R21, R17, R18 ;  /* 0x0000001115007223 */ /* 0x000fca0000000012 */
[----:B------:R-:W-:-:S04]  /*3c80*/  SHF.R.U32.HI R7, RZ, 0x17, R0 ;  /* 0x00000017ff077819 */ /* 0x000fc80000011600 */
[----:B------:R-:W-:-:S04]  /*3c90*/  LOP3.LUT R16, R7, 0xff, RZ, 0xc0, !PT ;  /* 0x000000ff07107812 */ /* 0x000fc800078ec0ff */
[----:B------:R-:W-:-:S04]  /*3ca0*/  IADD3 R7, PT, PT, R16, R9, RZ ;  /* 0x0000000910077210 */ /* 0x000fc80007ffe0ff */
[----:B------:R-:W-:-:S04]  /*3cb0*/  IADD3 R11, PT, PT, R7, -0x1, RZ ;  /* 0xffffffff070b7810 */ /* 0x000fc80007ffe0ff */
[----:B------:R-:W-:-:S13]  /*3cc0*/  ISETP.GE.U32.AND P0, PT, R11, 0xfe, PT ;  /* 0x000000fe0b00780c */ /* 0x000fda0003f06070 */
[----:B------:R-:W-:Y:S05]  /*3cd0*/  @!P0 BRA `(.L_x_108) ;  /* 0x0000000000808947 */ /* 0x000fea0003800000 */
[----:B------:R-:W-:-:S13]  /*3ce0*/  ISETP.GT.AND P0, PT, R7, 0xfe, PT ;  /* 0x000000fe0700780c */ /* 0x000fda0003f04270 */
[----:B------:R-:W-:Y:S05]  /*3cf0*/  @P0 BRA `(.L_x_109) ;  /* 0x00000000006c0947 */ /* 0x000fea0003800000 */
[----:B------:R-:W-:-:S13]  /*3d00*/  ISETP.GE.AND P0, PT, R7, 0x1, PT ;  /* 0x000000010700780c */ /* 0x000fda0003f06270 */
[----:B------:R-:W-:Y:S05]  /*3d10*/  @P0 BRA `(.L_x_110) ;  /* 0x0000000000740947 */ /* 0x000fea0003800000 */
[----:B------:R-:W-:Y:S02]  /*3d20*/  ISETP.GE.AND P0, PT, R7, -0x18, PT ;  /* 0xffffffe80700780c */ /* 0x000fe40003f06270 */
[----:B------:R-:W-:-:S11]  /*3d30*/  LOP3.LUT R0, R0, 0x80000000, RZ, 0xc0, !PT ;  /* 0x8000000000007812 */ /* 0x000fd600078ec0ff */
[----:B------:R-:W-:Y:S05]  /*3d40*/  @!P0 BRA `(.L_x_110) ;  /* 0x0000000000688947 */ /* 0x000fea0003800000 */
[-CC-:B------:R-:W-:Y:S01]  /*3d50*/  FFMA.RZ R9, R21, R17.reuse, R18.reuse ;  /* 0x0000001115097223 */ /* 0x180fe2000000c012 */
[----:B------:R-:W-:Y:S01]  /*3d60*/  IADD3 R16, PT, PT, R7, 0x20, RZ ;  /* 0x0000002007107810 */ /* 0x000fe20007ffe0ff */
[CCC-:B------:R-:W-:Y:S01]  /*3d70*/  FFMA.RP R11, R21.reuse, R17.reuse, R18.reuse ;  /* 0x00000011150b7223 */ /* 0x1c0fe20000008012 */
[----:B------:R-:W-:Y:S01]  /*3d80*/  FFMA.RM R18, R21, R17, R18 ;  /* 0x0000001115127223 */ /* 0x000fe20000004012 */
[----:B------:R-:W-:Y:S02]  /*3d90*/  ISETP.NE.AND P3, PT, R7, RZ, PT ;  /* 0x000000ff0700720c */ /* 0x000fe40003f65270 */
[----:B------:R-:W-:Y:S02]  /*3da0*/  LOP3.LUT R9, R9, 0x7fffff, RZ, 0xc0, !PT ;  /* 0x007fffff09097812 */ /* 0x000fe400078ec0ff */
[----:B------:R-:W-:Y:S02]  /*3db0*/  ISETP.NE.AND P1, PT, R7, RZ, PT ;  /* 0x000000ff0700720c */ /* 0x000fe40003f25270 */
[----:B------:R-:W-:-:S02]  /*3dc0*/  LOP3.LUT R9, R9, 0x800000, RZ, 0xfc, !PT ;  /* 0x0080000009097812 */ /* 0x000fc400078efcff */
[----:B------:R-:W-:Y:S02]  /*3dd0*/  IADD3 R7, PT, PT, -R7, RZ, RZ ;  /* 0x000000ff07077210 */ /* 0x000fe40007ffe1ff */
[----:B------:R-:W-:Y:S02]  /*3de0*/  SHF.L.U32 R16, R9, R16, RZ ;  /* 0x0000001009107219 */ /* 0x000fe400000006ff */
[----:B------:R-:W-:Y:S02]  /*3df0*/  FSETP.NEU.FTZ.AND P0, PT, R11, R18, PT ;  /* 0x000000120b00720b */ /* 0x000fe40003f1d000 */
[----:B------:R-:W-:Y:S02]  /*3e00*/  SEL R18, R7, RZ, P3 ;  /* 0x000000ff07127207 */ /* 0x000fe40001800000 */
[----:B------:R-:W-:Y:S02]  /*3e10*/  ISETP.NE.AND P1, PT, R16, RZ, P1 ;  /* 0x000000ff1000720c */ /* 0x000fe40000f25270 */
[----:B------:R-:W-:-:S02]  /*3e20*/  SHF.R.U32.HI R9, RZ, R18, R9 ;  /* 0x00000012ff097219 */ /* 0x000fc40000011609 */
[----:B------:R-:W-:Y:S02]  /*3e30*/  PLOP3.LUT P0, PT, P0, P1, PT, 0xf8, 0x8f ;  /* 0x00000000008f781c */ /* 0x000fe40000703f70 */
[----:B------:R-:W-:Y:S02]  /*3e40*/  SHF.R.U32.HI R7, RZ, 0x1, R9 ;  /* 0x00000001ff077819 */ /* 0x000fe40000011609 */
[----:B------:R-:W-:-:S04]  /*3e50*/  SEL R16, RZ, 0x1, !P0 ;  /* 0x00000001ff107807 */ /* 0x000fc80004000000 */
[----:B------:R-:W-:-:S04]  /*3e60*/  LOP3.LUT R16, R16, 0x1, R7, 0xf8, !PT ;  /* 0x0000000110107812 */ /* 0x000fc800078ef807 */
[----:B------:R-:W-:-:S04]  /*3e70*/  LOP3.LUT R16, R16, R9, RZ, 0xc0, !PT ;  /* 0x0000000910107212 */ /* 0x000fc800078ec0ff */
[----:B------:R-:W-:-:S04]  /*3e80*/  IADD3 R7, PT, PT, R7, R16, RZ ;  /* 0x0000001007077210 */ /* 0x000fc80007ffe0ff */
[----:B------:R-:W-:Y:S01]  /*3e90*/  LOP3.LUT R0, R7, R0, RZ, 0xfc, !PT ;  /* 0x0000000007007212 */ /* 0x000fe200078efcff */
[----:B------:R-:W-:Y:S06]  /*3ea0*/  BRA `(.L_x_110) ;  /* 0x0000000000107947 */ /* 0x000fec0003800000 */
.L_x_109:
[----:B------:R-:W-:-:S04]  /*3eb0*/  LOP3.LUT R0, R0, 0x80000000, RZ, 0xc0, !PT ;  /* 0x8000000000007812 */ /* 0x000fc800078ec0ff */
[----:B------:R-:W-:Y:S01]  /*3ec0*/  LOP3.LUT R0, R0, 0x7f800000, RZ, 0xfc, !PT ;  /* 0x7f80000000007812 */ /* 0x000fe200078efcff */
[----:B------:R-:W-:Y:S06]  /*3ed0*/  BRA `(.L_x_110) ;  /* 0x0000000000047947 */ /* 0x000fec0003800000 */
.L_x_108:
[----:B------:R-:W-:-:S07]  /*3ee0*/  LEA R0, R9, R0, 0x17 ;  /* 0x0000000009007211 */ /* 0x000fce00078eb8ff */
.L_x_110:
[----:B------:R-:W-:Y:S05]  /*3ef0*/  BSYNC.RECONVERGENT B1 ;  /* 0x0000000000017941 */ /* 0x000fea0003800200 */
.L_x_107:
[----:B------:R-:W-:Y:S05]  /*3f00*/  BRA `(.L_x_111) ;  /* 0x0000000000207947 */ /* 0x000fea0003800000 */
.L_x_106:
[----:B------:R-:W-:-:S04]  /*3f10*/  LOP3.LUT R0, R18, 0x80000000, R0, 0x48, !PT ;  /* 0x8000000012007812 */ /* 0x000fc800078e4800 */
[----:B------:R-:W-:Y:S01]  /*3f20*/  LOP3.LUT R0, R0, 0x7f800000, RZ, 0xfc, !PT ;  /* 0x7f80000000007812 */ /* 0x000fe200078efcff */
[----:B------:R-:W-:Y:S06]  /*3f30*/  BRA `(.L_x_111) ;  /* 0x0000000000147947 */ /* 0x000fec0003800000 */
.L_x_105:
[----:B------:R-:W-:Y:S01]  /*3f40*/  LOP3.LUT R0, R18, 0x80000000, R0, 0x48, !PT ;  /* 0x8000000012007812 */ /* 0x000fe200078e4800 */
[----:B------:R-:W-:Y:S06]  /*3f50*/  BRA `(.L_x_111) ;  /* 0x00000000000c7947 */ /* 0x000fec0003800000 */
.L_x_104:
[----:B------:R-:W0:Y:S01]  /*3f60*/  MUFU.RSQ R0, -QNAN ;  /* 0xffc0000000007908 */ /* 0x000e220000001400 */
[----:B------:R-:W-:Y:S05]  /*3f70*/  BRA `(.L_x_111) ;  /* 0x0000000000047947 */ /* 0x000fea0003800000 */
.L_x_103:
[----:B------:R-:W-:-:S07]  /*3f80*/  FADD.FTZ R0, R0, R4 ;  /* 0x0000000400007221 */ /* 0x000fce0000010000 */
.L_x_111:
[----:B------:R-:W-:Y:S05]  /*3f90*/  BSYNC.RECONVERGENT B0 ;  /* 0x0000000000007941 */ /* 0x000fea0003800200 */
.L_x_101:
[----:B------:R-:W-:Y:S01]  /*3fa0*/  HFMA2 R9, -RZ, RZ, 0, 0 ;  /* 0x00000000ff097431 */ /* 0x000fe200000001ff */
[----:B0-----:R-:W-:-:S03]  /*3fb0*/  MOV R7, R0 ;  /* 0x0000000000077202 */ /* 0x001fc60000000f00 */
[----:B------:R-:W-:Y:S05]  /*3fc0*/  RET.REL.NODEC R8 `(_Z6vecAddPfS_i) ;  /* 0xffffffc0080c7950 */ /* 0x000fea0003c3ffff */
.L_x_112:
[----:B------:R-:W-:-:S00]  /*3fd0*/  BRA `(.L_x_112) ;  /* 0xfffffffc00fc7947 */ /* 0x000fc0000383ffff */
[----:B------:R-:W-:-:S00]  /*3fe0*/  NOP ;  /* 0x0000000000007918 */ /* 0x000fc00000000000 */
        /* <DEDUP_REMOVED lines=9> */
.L_x_114:


//--------------------- .nv.shared.reserved.0     --------------------------
	.section	.nv.shared.reserved.0,"aw",@nobits
	.weak		__nv_reservedSMEM_offset_0_alias
	.size		__nv_reservedSMEM_offset_0_alias, 0, 64
	.other		__nv_reservedSMEM_offset_0_alias,@"STO_CUDA_RESERVED_SHARED STV_DEFAULT"
__nv_reservedSMEM_offset_0_alias:
	.zero		0
	.zero		64


//--------------------- .nv.constant0._Z6vecAddPfS_i --------------------------
	.section	.nv.constant0._Z6vecAddPfS_i,"a",@progbits
	.sectionflags	@""
	.align	4
.nv.constant0._Z6vecAddPfS_i:
	.zero		916


//--------------------- SYMBOLS --------------------------

	.type		.nv.reservedSmem.offset0,@object
	.size		.nv.reservedSmem.offset0,0x4
